	.headerflags	@"EF_CUDA_TEXMODE_UNIFIED EF_CUDA_64BIT_ADDRESS EF_CUDA_ACCELERATORS EF_CUDA_SM90 EF_CUDA_VIRTUAL_SM(EF_CUDA_SM90)"
	.elftype	@"ET_EXEC"


//--------------------- .nv.info                  --------------------------
	.section	.nv.info,"",@"SHT_CUDA_INFO"
	.align	4


	//----- nvinfo : EIATTR_REGCOUNT
	.align		4
        /*0000*/ 	.byte	0x04, 0x2f
        /*0002*/ 	.short	(.L_3 - .L_2)
	.align		4
.L_2:
        /*0004*/ 	.word	index@(triton_poi_fused__native_batch_norm_legit_no_training_relu_threshold_backward_12)
        /*0008*/ 	.word	0x00000030


	//----- nvinfo : EIATTR_MIN_STACK_SIZE
	.align		4
.L_3:
        /*000c*/ 	.byte	0x04, 0x12
        /*000e*/ 	.short	(.L_5 - .L_4)
	.align		4
.L_4:
        /*0010*/ 	.word	index@(triton_poi_fused__native_batch_norm_legit_no_training_relu_threshold_backward_12)
        /*0014*/ 	.word	0x00000000


	//----- nvinfo : EIATTR_FRAME_SIZE
	.align		4
.L_5:
        /*0018*/ 	.byte	0x04, 0x11
        /*001a*/ 	.short	(.L_7 - .L_6)
	.align		4
.L_6:
        /*001c*/ 	.word	index@(triton_poi_fused__native_batch_norm_legit_no_training_relu_threshold_backward_12)
        /*0020*/ 	.word	0x00000000


	//----- nvinfo : EIATTR_MIN_STACK_SIZE
	.align		4
.L_7:
        /*0024*/ 	.byte	0x04, 0x12
        /*0026*/ 	.short	(.L_9 - .L_8)
	.align		4
.L_8:
        /*0028*/ 	.word	index@(triton_poi_fused__native_batch_norm_legit_no_training_relu_threshold_backward_12)
        /*002c*/ 	.word	0x00000000
.L_9:


//--------------------- .nv.info.triton_poi_fused__native_batch_norm_legit_no_training_relu_threshold_backward_12 --------------------------
	.section	.nv.info.triton_poi_fused__native_batch_norm_legit_no_training_relu_threshold_backward_12,"",@"SHT_CUDA_INFO"
	.sectionflags	@""
	.align	4


	//----- nvinfo : EIATTR_CUDA_API_VERSION
	.align		4
        /*0000*/ 	.byte	0x04, 0x37
        /*0002*/ 	.short	(.L_11 - .L_10)
.L_10:
        /*0004*/ 	.word	0x0000007c


	//----- nvinfo : EIATTR_KPARAM_INFO
	.align		4
.L_11:
        /*0008*/ 	.byte	0x04, 0x17
        /*000a*/ 	.short	(.L_13 - .L_12)
.L_12:
        /*000c*/ 	.word	0x00000000
        /*0010*/ 	.short	0x0008
        /*0012*/ 	.short	0x003c
        /*0014*/ 	.byte	0x00, 0xf0, 0x11, 0x00


	//----- nvinfo : EIATTR_KPARAM_INFO
	.align		4
.L_13:
        /*0018*/ 	.byte	0x04, 0x17
        /*001a*/ 	.short	(.L_15 - .L_14)
.L_14:
        /*001c*/ 	.word	0x00000000
        /*0020*/ 	.short	0x0007
        /*0022*/ 	.short	0x0038
        /*0024*/ 	.byte	0x00, 0xf0, 0x11, 0x00


	//----- nvinfo : EIATTR_KPARAM_INFO
	.align		4
.L_15:
        /*0028*/ 	.byte	0x04, 0x17
        /*002a*/ 	.short	(.L_17 - .L_16)
.L_16:
        /*002c*/ 	.word	0x00000000
        /*0030*/ 	.short	0x0006
        /*0032*/ 	.short	0x0030
        /*0034*/ 	.byte	0x00, 0xf4, 0x21, 0x00


	//----- nvinfo : EIATTR_KPARAM_INFO
	.align		4
.L_17:
        /*0038*/ 	.byte	0x04, 0x17
        /*003a*/ 	.short	(.L_19 - .L_18)
.L_18:
        /*003c*/ 	.word	0x00000000
        /*0040*/ 	.short	0x0005
        /*0042*/ 	.short	0x0028
        /*0044*/ 	.byte	0x00, 0xf4, 0x21, 0x00


	//----- nvinfo : EIATTR_KPARAM_INFO
	.align		4
.L_19:
        /*0048*/ 	.byte	0x04, 0x17
        /*004a*/ 	.short	(.L_21 - .L_20)
.L_20:
        /*004c*/ 	.word	0x00000000
        /*0050*/ 	.short	0x0004
        /*0052*/ 	.short	0x0020
        /*0054*/ 	.byte	0x00, 0xf4, 0x21, 0x00


	//----- nvinfo : EIATTR_KPARAM_INFO
	.align		4
.L_21:
        /*0058*/ 	.byte	0x04, 0x17
        /*005a*/ 	.short	(.L_23 - .L_22)
.L_22:
        /*005c*/ 	.word	0x00000000
        /*0060*/ 	.short	0x0003
        /*0062*/ 	.short	0x0018
        /*0064*/ 	.byte	0x00, 0xf4, 0x21, 0x00


	//----- nvinfo : EIATTR_KPARAM_INFO
	.align		4
.L_23:
        /*0068*/ 	.byte	0x04, 0x17
        /*006a*/ 	.short	(.L_25 - .L_24)
.L_24:
        /*006c*/ 	.word	0x00000000
        /*0070*/ 	.short	0x0002
        /*0072*/ 	.short	0x0010
        /*0074*/ 	.byte	0x00, 0xf4, 0x21, 0x00


	//----- nvinfo : EIATTR_KPARAM_INFO
	.align		4
.L_25:
        /*0078*/ 	.byte	0x04, 0x17
        /*007a*/ 	.short	(.L_27 - .L_26)
.L_26:
        /*007c*/ 	.word	0x00000000
        /*0080*/ 	.short	0x0001
        /*0082*/ 	.short	0x0008
        /*0084*/ 	.byte	0x00, 0xf4, 0x21, 0x00


	//----- nvinfo : EIATTR_KPARAM_INFO
	.align		4
.L_27:
        /*0088*/ 	.byte	0x04, 0x17
        /*008a*/ 	.short	(.L_29 - .L_28)
.L_28:
        /*008c*/ 	.word	0x00000000
        /*0090*/ 	.short	0x0000
        /*0092*/ 	.short	0x0000
        /*0094*/ 	.byte	0x00, 0xf4, 0x21, 0x00


	//----- nvinfo : EIATTR_SPARSE_MMA_MASK
	.align		4
.L_29:
        /*0098*/ 	.byte	0x03, 0x50
        /*009a*/ 	.short	0x0000


	//----- nvinfo : EIATTR_MAXREG_COUNT
	.align		4
        /*009c*/ 	.byte	0x03, 0x1b
        /*009e*/ 	.short	0x00ff


	//----- nvinfo : EIATTR_EXIT_INSTR_OFFSETS
	.align		4
        /*00a0*/ 	.byte	0x04, 0x1c
        /*00a2*/ 	.short	(.L_31 - .L_30)


	//   ....[0]....
.L_30:
        /*00a4*/ 	.word	0x00001f10


	//   ....[1]....
        /*00a8*/ 	.word	0x00001f30


	//----- nvinfo : EIATTR_REQNTID
	.align		4
.L_31:
        /*00ac*/ 	.byte	0x04, 0x10
        /*00ae*/ 	.short	(.L_33 - .L_32)
.L_32:
        /*00b0*/ 	.word	0x00000100
        /*00b4*/ 	.word	0x00000001
        /*00b8*/ 	.word	0x00000001


	//----- nvinfo : EIATTR_CBANK_PARAM_SIZE
	.align		4
.L_33:
        /*00bc*/ 	.byte	0x03, 0x19
        /*00be*/ 	.short	0x0040


	//----- nvinfo : EIATTR_PARAM_CBANK
	.align		4
        /*00c0*/ 	.byte	0x04, 0x0a
        /*00c2*/ 	.short	(.L_35 - .L_34)
	.align		4
.L_34:
        /*00c4*/ 	.word	index@(.nv.constant0.triton_poi_fused__native_batch_norm_legit_no_training_relu_threshold_backward_12)
        /*00c8*/ 	.short	0x0210
        /*00ca*/ 	.short	0x0040


	//----- nvinfo : EIATTR_SW_WAR
	.align		4
.L_35:
        /*00cc*/ 	.byte	0x04, 0x36
        /*00ce*/ 	.short	(.L_37 - .L_36)
.L_36:
        /*00d0*/ 	.word	0x00000008
.L_37:


//--------------------- .nv.callgraph             --------------------------
	.section	.nv.callgraph,"",@"SHT_CUDA_CALLGRAPH"
	.align	4
	.sectionentsize	8
	.align		4
        /*0000*/ 	.word	0x00000000
	.align		4
        /*0004*/ 	.word	0xffffffff
	.align		4
        /*0008*/ 	.word	0x00000000
	.align		4
        /*000c*/ 	.word	0xfffffffe
	.align		4
        /*0010*/ 	.word	0x00000000
	.align		4
        /*0014*/ 	.word	0xfffffffd
	.align		4
        /*0018*/ 	.word	0x00000000
	.align		4
        /*001c*/ 	.word	0xfffffffc


//--------------------- .nv.constant4             --------------------------
	.section	.nv.constant4,"a",@progbits
	.align	8
	.align		8
.nv.constant4:
        /*0000*/ 	.dword	_$_str
	.align		8
        /*0008*/ 	.dword	_$_str_$_2


//--------------------- .text.triton_poi_fused__native_batch_norm_legit_no_training_relu_threshold_backward_12 --------------------------
	.section	.text.triton_poi_fused__native_batch_norm_legit_no_training_relu_threshold_backward_12,"ax",@progbits
	.sectionflags	@"SHF_BARRIERS=1"
	.align	128
        .global         triton_poi_fused__native_batch_norm_legit_no_training_relu_threshold_backward_12
        .type           triton_poi_fused__native_batch_norm_legit_no_training_relu_threshold_backward_12,@function
        .size           triton_poi_fused__native_batch_norm_legit_no_training_relu_threshold_backward_12,(.L_x_1 - triton_poi_fused__native_batch_norm_legit_no_training_relu_threshold_backward_12)
        .other          triton_poi_fused__native_batch_norm_legit_no_training_relu_threshold_backward_12,@"STO_CUDA_ENTRY STV_DEFAULT"
triton_poi_fused__native_batch_norm_legit_no_training_relu_threshold_backward_12:
.text.triton_poi_fused__native_batch_norm_legit_no_training_relu_threshold_backward_12:
[----:B------:R-:W0:Y:S01]  /*0000*/  LDC R1, c[0x0][0x28] ;  /* 0x00000a00ff017b82 */ /* 0x000e220000000800 */
[----:B------:R-:W1:Y:S07]  /*0010*/  S2R R44, SR_CTAID.Y ;  /* 0x00000000002c7919 */ /* 0x000e6e0000002600 */
[----:B------:R-:W2:Y:S01]  /*0020*/  LDC.64 R22, c[0x0][0x220] ;  /* 0x00008800ff167b82 */ /* 0x000ea20000000a00 */
[----:B------:R-:W-:Y:S02]  /*0030*/  CS2R R16, SRZ ;  /* 0x0000000000107805 */ /* 0x000fe4000001ff00 */
[----:B------:R-:W-:Y:S01]  /*0040*/  CS2R R18, SRZ ;  /* 0x0000000000127805 */ /* 0x000fe2000001ff00 */
[----:B------:R-:W-:Y:S01]  /*0050*/  ULDC.64 UR6, c[0x0][0x208] ;  /* 0x0000820000067ab9 */ /* 0x000fe20000000a00 */
[----:B------:R-:W3:Y:S01]  /*0060*/  S2R R2, SR_TID.X ;  /* 0x0000000000027919 */ /* 0x000ee20000002100 */
[----:B------:R-:W3:Y:S02]  /*0070*/  S2R R4, SR_CTAID.X ;  /* 0x0000000000047919 */ /* 0x000ee40000002500 */
[----:B------:R-:W4:Y:S08]  /*0080*/  LDC.64 R32, c[0x0][0x218] ;  /* 0x00008600ff207b82 */ /* 0x000f300000000a00 */
[----:B------:R-:W5:Y:S01]  /*0090*/  LDC.64 R30, c[0x0][0x210] ;  /* 0x00008400ff1e7b82 */ /* 0x000f620000000a00 */
[----:B------:R-:W-:-:S02]  /*00a0*/  CS2R R8, SRZ ;  /* 0x0000000000087805 */ /* 0x000fc4000001ff00 */
[----:B------:R-:W-:-:S05]  /*00b0*/  CS2R R10, SRZ ;  /* 0x00000000000a7805 */ /* 0x000fca000001ff00 */
[----:B------:R-:W5:Y:S01]  /*00c0*/  LDC.64 R34, c[0x0][0x228] ;  /* 0x00008a00ff227b82 */ /* 0x000f620000000a00 */
[----:B-1----:R-:W-:Y:S01]  /*00d0*/  SHF.R.S32.HI R21, RZ, 0x1b, R44 ;  /* 0x0000001bff157819 */ /* 0x002fe2000001142c */
[----:B------:R-:W-:-:S03]  /*00e0*/  IMAD.SHL.U32 R44, R44, 0x10, RZ ;  /* 0x000000102c2c7824 */ /* 0x000fc600078e00ff */
[----:B------:R-:W-:Y:S02]  /*00f0*/  SGXT R21, R21, 0x1 ;  /* 0x000000011515781a */ /* 0x000fe40000000200 */
[----:B------:R-:W-:Y:S02]  /*0100*/  ISETP.GE.AND P1, PT, R44, 0x200, PT ;  /* 0x000002002c00780c */ /* 0x000fe40003f26270 */
[----:B------:R-:W-:-:S04]  /*0110*/  LEA.HI R0, R21, R44, RZ, 0x7 ;  /* 0x0000002c15007211 */ /* 0x000fc800078f38ff */
[----:B------:R-:W-:-:S05]  /*0120*/  LOP3.LUT R3, R0, 0xffffff80, RZ, 0xc0, !PT ;  /* 0xffffff8000037812 */ /* 0x000fca00078ec0ff */
[----:B------:R-:W-:-:S04]  /*0130*/  IMAD.IADD R3, R44, 0x1, -R3 ;  /* 0x000000012c037824 */ /* 0x000fc800078e0a03 */
[----:B--2---:R-:W-:-:S05]  /*0140*/  IMAD.WIDE R6, R3, 0x4, R22 ;  /* 0x0000000403067825 */ /* 0x004fca00078e0216 */
[----:B------:R1:W2:Y:S01]  /*0150*/  @!P1 LDG.E.EL.128 R16, desc[UR6][R6.64] ;  /* 0x0000000606109981 */ /* 0x0002a2000c2e1d00 */
[----:B------:R-:W-:Y:S01]  /*0160*/  IMAD.SHL.U32 R0, R0, 0x100, RZ ;  /* 0x0000010000007824 */ /* 0x000fe200078e00ff */
[----:B---3--:R-:W-:Y:S01]  /*0170*/  PRMT R28, R2, 0x6540, R4 ;  /* 0x00006540021c7816 */ /* 0x008fe20000000004 */
[----:B----4-:R-:W-:-:S03]  /*0180*/  IMAD.WIDE R38, R3, 0x4, R32 ;  /* 0x0000000403267825 */ /* 0x010fc600078e0220 */
[----:B------:R-:W-:Y:S02]  /*0190*/  LOP3.LUT R5, R0, 0xffff8000, RZ, 0xc0, !PT ;  /* 0xffff800000057812 */ /* 0x000fe400078ec0ff */
[C---:B------:R-:W-:Y:S01]  /*01a0*/  ISETP.GE.AND P0, PT, R28.reuse, 0x100, PT ;  /* 0x000001001c00780c */ /* 0x040fe20003f06270 */
[----:B------:R3:W4:Y:S01]  /*01b0*/  @!P1 LDG.E.EL.128 R8, desc[UR6][R38.64] ;  /* 0x0000000626089981 */ /* 0x000722000c2e1d00 */
[----:B-1----:R-:W-:Y:S01]  /*01c0*/  CS2R R6, SRZ ;  /* 0x0000000000067805 */ /* 0x002fe2000001ff00 */
[----:B------:R-:W-:Y:S01]  /*01d0*/  IMAD R28, R28, 0x80, R5 ;  /* 0x000000801c1c7824 */ /* 0x000fe200078e0205 */
[----:B------:R-:W-:Y:S02]  /*01e0*/  ISETP.LT.AND P0, PT, R44, 0x200, !P0 ;  /* 0x000002002c00780c */ /* 0x000fe40004701270 */
[----:B------:R-:W-:Y:S01]  /*01f0*/  CS2R R4, SRZ ;  /* 0x0000000000047805 */ /* 0x000fe2000001ff00 */
[----:B------:R-:W-:Y:S01]  /*0200*/  IMAD.IADD R36, R3, 0x1, R28 ;  /* 0x0000000103247824 */ /* 0x000fe200078e021c */
[----:B---3--:R-:W1:Y:S03]  /*0210*/  LDC.64 R38, c[0x0][0x230] ;  /* 0x00008c00ff267b82 */ /* 0x008e660000000a00 */
[----:B-----5:R-:W-:-:S06]  /*0220*/  IMAD.WIDE R24, R36, 0x4, R30 ;  /* 0x0000000424187825 */ /* 0x020fcc00078e021e */
[----:B------:R-:W4:Y:S01]  /*0230*/  @P0 LDG.E.EL.128 R4, desc[UR6][R24.64] ;  /* 0x0000000618040981 */ /* 0x000f22000c2e1d00 */
[----:B------:R-:W-:Y:S02]  /*0240*/  CS2R R12, SRZ ;  /* 0x00000000000c7805 */ /* 0x000fe4000001ff00 */
[----:B------:R-:W-:Y:S01]  /*0250*/  CS2R R14, SRZ ;  /* 0x00000000000e7805 */ /* 0x000fe2000001ff00 */
[C---:B0-----:R-:W-:Y:S01]  /*0260*/  IMAD.WIDE R26, R3.reuse, 0x4, R34 ;  /* 0x00000004031a7825 */ /* 0x041fe200078e0222 */
[----:B------:R-:W-:Y:S02]  /*0270*/  CS2R R40, SRZ ;  /* 0x0000000000287805 */ /* 0x000fe4000001ff00 */
[----:B------:R-:W-:Y:S02]  /*0280*/  CS2R R42, SRZ ;  /* 0x00000000002a7805 */ /* 0x000fe4000001ff00 */
[----:B------:R-:W3:Y:S01]  /*0290*/  @!P1 LDG.E.EL.128 R12, desc[UR6][R26.64] ;  /* 0x000000061a0c9981 */ /* 0x000ee2000c2e1d00 */
[----:B-1----:R-:W-:-:S05]  /*02a0*/  IMAD.WIDE R2, R3, 0x4, R38 ;  /* 0x0000000403027825 */ /* 0x002fca00078e0226 */
[----:B------:R0:W3:Y:S01]  /*02b0*/  @!P1 LDG.E.EL.128 R40, desc[UR6][R2.64] ;  /* 0x0000000602289981 */ /* 0x0000e2000c2e1d00 */
[----:B------:R-:W-:Y:S02]  /*02c0*/  IMAD.MOV.U32 R45, RZ, RZ, 0x3e800000 ;  /* 0x3e800000ff2d7424 */ /* 0x000fe400078e00ff */
[----:B0-----:R-:W-:Y:S02]  /*02d0*/  VIADD R2, R44, 0x4 ;  /* 0x000000042c027836 */ /* 0x001fe40000000000 */
[----:B--2---:R-:W-:Y:S01]  /*02e0*/  FADD R17, R17, 9.9999997473787516356e-06 ;  /* 0x3727c5ac11117421 */ /* 0x004fe20000000000 */
[----:B------:R-:W-:Y:S01]  /*02f0*/  FADD R16, R16, 9.9999997473787516356e-06 ;  /* 0x3727c5ac10107421 */ /* 0x000fe20000000000 */
[----:B------:R-:W-:Y:S02]  /*0300*/  FADD R18, R18, 9.9999997473787516356e-06 ;  /* 0x3727c5ac12127421 */ /* 0x000fe40000000000 */
[----:B------:R-:W0:Y:S08]  /*0310*/  MUFU.SQRT R24, R17 ;  /* 0x0000001100187308 */ /* 0x000e300000002000 */
[----:B------:R-:W1:Y:S01]  /*0320*/  MUFU.SQRT R0, R16 ;  /* 0x0000001000007308 */ /* 0x000e620000002000 */
[----:B------:R-:W-:-:S07]  /*0330*/  FADD R19, R19, 9.9999997473787516356e-06 ;  /* 0x3727c5ac13137421 */ /* 0x000fce0000000000 */
[----:B------:R-:W2:Y:S01]  /*0340*/  MUFU.SQRT R20, R18 ;  /* 0x0000001200147308 */ /* 0x000ea20000002000 */
[----:B0-----:R-:W-:-:S07]  /*0350*/  FSETP.GT.AND P6, PT, R24, 8.50705917302346158658e+37, PT ;  /* 0x7e8000001800780b */ /* 0x001fce0003fc4000 */
[----:B------:R-:W0:Y:S01]  /*0360*/  MUFU.SQRT R25, R19 ;  /* 0x0000001300197308 */ /* 0x000e220000002000 */
[C---:B-1----:R-:W-:Y:S02]  /*0370*/  FSETP.GT.AND P2, PT, R0.reuse, 8.50705917302346158658e+37, PT ;  /* 0x7e8000000000780b */ /* 0x042fe40003f44000 */
[----:B------:R-:W-:Y:S02]  /*0380*/  FSETP.GEU.AND P4, PT, R0, 1.175494350822287508e-38, PT ;  /* 0x008000000000780b */ /* 0x000fe40003f8e000 */
[----:B--2---:R-:W-:Y:S02]  /*0390*/  FSETP.GT.AND P5, PT, R20, 8.50705917302346158658e+37, PT ;  /* 0x7e8000001400780b */ /* 0x004fe40003fa4000 */
[C---:B------:R-:W-:Y:S01]  /*03a0*/  FSETP.GEU.AND P3, PT, R24.reuse, 1.175494350822287508e-38, PT ;  /* 0x008000001800780b */ /* 0x040fe20003f6e000 */
[----:B------:R-:W-:Y:S01]  /*03b0*/  @P6 FMUL R24, R24, 0.25 ;  /* 0x3e80000018186820 */ /* 0x000fe20000400000 */
[C---:B------:R-:W-:Y:S02]  /*03c0*/  FSEL R18, R45.reuse, 1, P6 ;  /* 0x3f8000002d127808 */ /* 0x040fe40003000000 */
[----:B------:R-:W-:-:S03]  /*03d0*/  FSEL R16, R45, 1, P2 ;  /* 0x3f8000002d107808 */ /* 0x000fc60001000000 */
[----:B------:R-:W-:Y:S01]  /*03e0*/  @P2 FMUL R0, R0, 0.25 ;  /* 0x3e80000000002820 */ /* 0x000fe20000400000 */
[----:B0-----:R-:W-:Y:S02]  /*03f0*/  FSETP.GT.AND P6, PT, R25, 8.50705917302346158658e+37, PT ;  /* 0x7e8000001900780b */ /* 0x001fe40003fc4000 */
[C---:B------:R-:W-:Y:S02]  /*0400*/  FSETP.GEU.AND P2, PT, R20.reuse, 1.175494350822287508e-38, PT ;  /* 0x008000001400780b */ /* 0x040fe40003f4e000 */
[----:B------:R-:W-:Y:S01]  /*0410*/  FSEL R17, R45, 1, P5 ;  /* 0x3f8000002d117808 */ /* 0x000fe20002800000 */
[----:B------:R-:W-:Y:S01]  /*0420*/  @P5 FMUL R20, R20, 0.25 ;  /* 0x3e80000014145820 */ /* 0x000fe20000400000 */
[----:B------:R-:W-:Y:S01]  /*0430*/  FSETP.GEU.AND P5, PT, R25, 1.175494350822287508e-38, PT ;  /* 0x008000001900780b */ /* 0x000fe20003fae000 */
[----:B------:R-:W-:-:S04]  /*0440*/  @!P4 FMUL R0, R0, 16777216 ;  /* 0x4b8000000000c820 */ /* 0x000fc80000400000 */
[----:B------:R0:W1:Y:S02]  /*0450*/  MUFU.RCP R3, R0 ;  /* 0x0000000000037308 */ /* 0x0000640000001000 */
[----:B------:R-:W-:Y:S01]  /*0460*/  @P6 FMUL R25, R25, 0.25 ;  /* 0x3e80000019196820 */ /* 0x000fe20000400000 */
[----:B0-----:R-:W-:-:S05]  /*0470*/  LEA.HI R0, R21, R2, RZ, 0x7 ;  /* 0x0000000215007211 */ /* 0x001fca00078f38ff */
[----:B------:R-:W-:Y:S01]  /*0480*/  @!P5 FMUL R25, R25, 16777216 ;  /* 0x4b8000001919d820 */ /* 0x000fe20000400000 */
[----:B------:R-:W-:Y:S01]  /*0490*/  LOP3.LUT R27, R0, 0xffffff80, RZ, 0xc0, !PT ;  /* 0xffffff80001b7812 */ /* 0x000fe200078ec0ff */
[----:B------:R-:W-:Y:S01]  /*04a0*/  @!P2 FMUL R20, R20, 16777216 ;  /* 0x4b8000001414a820 */ /* 0x000fe20000400000 */
[----:B------:R-:W-:-:S03]  /*04b0*/  @!P3 FMUL R24, R24, 16777216 ;  /* 0x4b8000001818b820 */ /* 0x000fc60000400000 */
[----:B------:R-:W-:Y:S02]  /*04c0*/  IMAD.IADD R0, R2, 0x1, -R27 ;  /* 0x0000000102007824 */ /* 0x000fe400078e0a1b */
[----:B------:R-:W0:Y:S01]  /*04d0*/  MUFU.RCP R2, R25 ;  /* 0x0000001900027308 */ /* 0x000e220000001000 */
[----:B----4-:R-:W-:Y:S01]  /*04e0*/  FADD R9, -R9, R5 ;  /* 0x0000000509097221 */ /* 0x010fe20000000100 */
[----:B------:R-:W-:Y:S01]  /*04f0*/  FSEL R5, R45, 1, P6 ;  /* 0x3f8000002d057808 */ /* 0x000fe20003000000 */
[----:B------:R-:W-:-:S05]  /*0500*/  @!P4 FMUL R16, R16, 16777216 ;  /* 0x4b8000001010c820 */ /* 0x000fca0000400000 */
[----:B------:R-:W2:Y:S01]  /*0510*/  MUFU.RCP R19, R24 ;  /* 0x0000001800137308 */ /* 0x000ea20000001000 */
[----:B------:R-:W-:-:S07]  /*0520*/  @!P5 FMUL R5, R5, 16777216 ;  /* 0x4b8000000505d820 */ /* 0x000fce0000400000 */
[----:B------:R-:W4:Y:S01]  /*0530*/  MUFU.RCP R20, R20 ;  /* 0x0000001400147308 */ /* 0x000f220000001000 */
[----:B------:R-:W-:Y:S01]  /*0540*/  FADD R7, -R11, R7 ;  /* 0x000000070b077221 */ /* 0x000fe20000000100 */
[----:B------:R-:W-:Y:S01]  /*0550*/  FADD R4, -R8, R4 ;  /* 0x0000000408047221 */ /* 0x000fe20000000100 */
[----:B-1----:R-:W-:Y:S01]  /*0560*/  FMUL R3, R3, R16 ;  /* 0x0000001003037220 */ /* 0x002fe20000400000 */
[----:B0-----:R-:W-:Y:S01]  /*0570*/  FMUL R2, R2, R5 ;  /* 0x0000000502027220 */ /* 0x001fe20000400000 */
[----:B------:R-:W-:Y:S01]  /*0580*/  @!P3 FMUL R18, R18, 16777216 ;  /* 0x4b8000001212b820 */ /* 0x000fe20000400000 */
[----:B------:R-:W-:Y:S01]  /*0590*/  @!P2 FMUL R17, R17, 16777216 ;  /* 0x4b8000001111a820 */ /* 0x000fe20000400000 */
[----:B------:R-:W-:Y:S01]  /*05a0*/  FADD R10, -R10, R6 ;  /* 0x000000060a0a7221 */ /* 0x000fe20000000100 */
[----:B------:R-:W-:Y:S01]  /*05b0*/  FMUL R37, R3, R4 ;  /* 0x0000000403257220 */ /* 0x000fe20000400000 */
[----:B------:R-:W-:Y:S01]  /*05c0*/  FMUL R8, R2, R7 ;  /* 0x0000000702087220 */ /* 0x000fe20000400000 */
[----:B------:R-:W-:-:S02]  /*05d0*/  CS2R R4, SRZ ;  /* 0x0000000000047805 */ /* 0x000fc4000001ff00 */
[----:B------:R-:W-:Y:S01]  /*05e0*/  CS2R R6, SRZ ;  /* 0x0000000000067805 */ /* 0x000fe2000001ff00 */
[----:B--2---:R-:W-:Y:S01]  /*05f0*/  FMUL R18, R19, R18 ;  /* 0x0000001213127220 */ /* 0x004fe20000400000 */
[----:B------:R-:W-:-:S04]  /*0600*/  IMAD.WIDE R2, R0, 0x4, R32 ;  /* 0x0000000400027825 */ /* 0x000fc800078e0220 */
[----:B----4-:R-:W-:Y:S01]  /*0610*/  FMUL R11, R20, R17 ;  /* 0x00000011140b7220 */ /* 0x010fe20000400000 */
[----:B------:R-:W-:Y:S01]  /*0620*/  FMUL R18, R18, R9 ;  /* 0x0000000912127220 */ /* 0x000fe20000400000 */
[----:B---3--:R-:W-:Y:S01]  /*0630*/  FFMA R43, R8, R15, R43 ;  /* 0x0000000f082b7223 */ /* 0x008fe2000000002b */
[----:B------:R0:W2:Y:S01]  /*0640*/  @!P1 LDG.E.EL.128 R4, desc[UR6][R2.64] ;  /* 0x0000000602049981 */ /* 0x0000a2000c2e1d00 */
[----:B------:R-:W-:Y:S01]  /*0650*/  FMUL R19, R11, R10 ;  /* 0x0000000a0b137220 */ /* 0x000fe20000400000 */
[----:B------:R-:W-:Y:S02]  /*0660*/  CS2R R8, SRZ ;  /* 0x0000000000087805 */ /* 0x000fe4000001ff00 */
[----:B------:R-:W-:Y:S01]  /*0670*/  CS2R R10, SRZ ;  /* 0x00000000000a7805 */ /* 0x000fe2000001ff00 */
[----:B0-----:R-:W-:-:S05]  /*0680*/  IMAD.WIDE R2, R0, 0x4, R22 ;  /* 0x0000000400027825 */ /* 0x001fca00078e0216 */
[----:B------:R0:W3:Y:S01]  /*0690*/  @!P1 LDG.E.EL.128 R8, desc[UR6][R2.64] ;  /* 0x0000000602089981 */ /* 0x0000e2000c2e1d00 */
[----:B------:R-:W-:Y:S01]  /*06a0*/  FFMA R39, R18, R13, R41 ;  /* 0x0000000d12277223 */ /* 0x000fe20000000029 */
[----:B------:R-:W-:Y:S02]  /*06b0*/  FFMA R37, R37, R12, R40 ;  /* 0x0000000c25257223 */ /* 0x000fe40000000028 */
[----:B------:R-:W1:Y:S01]  /*06c0*/  LDC.64 R40, c[0x0][0x230] ;  /* 0x00008c00ff287b82 */ /* 0x000e620000000a00 */
[----:B------:R-:W-:Y:S01]  /*06d0*/  IMAD.IADD R17, R0, 0x1, R28 ;  /* 0x0000000100117824 */ /* 0x000fe200078e021c */
[----:B------:R-:W-:Y:S02]  /*06e0*/  CS2R R24, SRZ ;  /* 0x0000000000187805 */ /* 0x000fe4000001ff00 */
[----:B------:R-:W-:Y:S01]  /*06f0*/  CS2R R26, SRZ ;  /* 0x00000000001a7805 */ /* 0x000fe2000001ff00 */
[----:B------:R-:W-:Y:S01]  /*0700*/  FFMA R42, R19, R14, R42 ;  /* 0x0000000e132a7223 */ /* 0x000fe2000000002a */
[----:B------:R-:W-:Y:S01]  /*0710*/  IMAD.WIDE R16, R17, 0x4, R30 ;  /* 0x0000000411107825 */ /* 0x000fe200078e021e */
[----:B------:R-:W-:-:S02]  /*0720*/  CS2R R12, SRZ ;  /* 0x00000000000c7805 */ /* 0x000fc4000001ff00 */
[----:B------:R-:W-:Y:S01]  /*0730*/  CS2R R14, SRZ ;  /* 0x00000000000e7805 */ /* 0x000fe2000001ff00 */
[----:B0-----:R-:W-:Y:S01]  /*0740*/  IMAD.WIDE R2, R0, 0x4, R34 ;  /* 0x0000000400027825 */ /* 0x001fe200078e0222 */
[----:B------:R0:W2:Y:S01]  /*0750*/  @P0 LDG.E.EL.128 R24, desc[UR6][R16.64] ;  /* 0x0000000610180981 */ /* 0x0000a2000c2e1d00 */
[----:B------:R-:W-:-:S03]  /*0760*/  CS2R R18, SRZ ;  /* 0x0000000000127805 */ /* 0x000fc6000001ff00 */
[----:B------:R1:W4:Y:S01]  /*0770*/  @!P1 LDG.E.EL.128 R12, desc[UR6][R2.64] ;  /* 0x00000006020c9981 */ /* 0x000322000c2e1d00 */
[----:B0-----:R-:W-:Y:S01]  /*0780*/  CS2R R16, SRZ ;  /* 0x0000000000107805 */ /* 0x001fe2000001ff00 */
[----:B-1----:R-:W-:-:S05]  /*0790*/  IMAD.WIDE R2, R0, 0x4, R40 ;  /* 0x0000000400027825 */ /* 0x002fca00078e0228 */
[----:B------:R0:W4:Y:S01]  /*07a0*/  @!P1 LDG.E.EL.128 R16, desc[UR6][R2.64] ;  /* 0x0000000602109981 */ /* 0x000122000c2e1d00 */
[----:B------:R-:W-:-:S05]  /*07b0*/  VIADD R20, R44, 0x8 ;  /* 0x000000082c147836 */ /* 0x000fca0000000000 */
[----:B0-----:R-:W-:Y:S01]  /*07c0*/  LEA.HI R3, R21, R20, RZ, 0x7 ;  /* 0x0000001415037211 */ /* 0x001fe200078f38ff */
[----:B---3--:R-:W-:Y:S01]  /*07d0*/  FADD R9, R9, 9.9999997473787516356e-06 ;  /* 0x3727c5ac09097421 */ /* 0x008fe20000000000 */
[----:B------:R-:W-:Y:S01]  /*07e0*/  FADD R11, R11, 9.9999997473787516356e-06 ;  /* 0x3727c5ac0b0b7421 */ /* 0x000fe20000000000 */
[----:B------:R-:W-:-:S04]  /*07f0*/  FADD R10, R10, 9.9999997473787516356e-06 ;  /* 0x3727c5ac0a0a7421 */ /* 0x000fc80000000000 */
[----:B------:R-:W0:Y:S08]  /*0800*/  MUFU.SQRT R9, R9 ;  /* 0x0000000900097308 */ /* 0x000e300000002000 */
[----:B------:R-:W1:Y:S08]  /*0810*/  MUFU.SQRT R0, R11 ;  /* 0x0000000b00007308 */ /* 0x000e700000002000 */
[----:B------:R-:W3:Y:S01]  /*0820*/  MUFU.SQRT R10, R10 ;  /* 0x0000000a000a7308 */ /* 0x000ee20000002000 */
[C---:B0-----:R-:W-:Y:S01]  /*0830*/  FSETP.GT.AND P3, PT, R9.reuse, 8.50705917302346158658e+37, PT ;  /* 0x7e8000000900780b */ /* 0x041fe20003f64000 */
[----:B------:R-:W-:Y:S01]  /*0840*/  FADD R2, R8, 9.9999997473787516356e-06 ;  /* 0x3727c5ac08027421 */ /* 0x000fe20000000000 */
[----:B------:R-:W-:-:S02]  /*0850*/  FSETP.GEU.AND P6, PT, R9, 1.175494350822287508e-38, PT ;  /* 0x008000000900780b */ /* 0x000fc40003fce000 */
[----:B-1----:R-:W-:-:S03]  /*0860*/  FSETP.GT.AND P5, PT, R0, 8.50705917302346158658e+37, PT ;  /* 0x7e8000000000780b */ /* 0x002fc60003fa4000 */
[----:B------:R-:W0:Y:S01]  /*0870*/  MUFU.SQRT R2, R2 ;  /* 0x0000000200027308 */ /* 0x000e220000002000 */
[----:B------:R-:W-:Y:S02]  /*0880*/  FSETP.GEU.AND P2, PT, R0, 1.175494350822287508e-38, PT ;  /* 0x008000000000780b */ /* 0x000fe40003f4e000 */
[----:B------:R-:W-:Y:S02]  /*0890*/  LOP3.LUT R11, R3, 0xffffff80, RZ, 0xc0, !PT ;  /* 0xffffff80030b7812 */ /* 0x000fe400078ec0ff */
[C---:B---3--:R-:W-:Y:S01]  /*08a0*/  FSETP.GT.AND P4, PT, R10.reuse, 8.50705917302346158658e+37, PT ;  /* 0x7e8000000a00780b */ /* 0x048fe20003f84000 */
[----:B------:R-:W-:Y:S01]  /*08b0*/  @P3 FMUL R9, R9, 0.25 ;  /* 0x3e80000009093820 */ /* 0x000fe20000400000 */
[----:B------:R-:W-:Y:S02]  /*08c0*/  FSEL R3, R45, 1, P3 ;  /* 0x3f8000002d037808 */ /* 0x000fe40001800000 */
[----:B------:R-:W-:Y:S01]  /*08d0*/  FSETP.GEU.AND P3, PT, R10, 1.175494350822287508e-38, PT ;  /* 0x008000000a00780b */ /* 0x000fe20003f6e000 */
[----:B------:R-:W-:Y:S01]  /*08e0*/  @!P6 FMUL R9, R9, 16777216 ;  /* 0x4b8000000909e820 */ /* 0x000fe20000400000 */
[----:B------:R-:W-:-:S03]  /*08f0*/  @P5 FMUL R0, R0, 0.25 ;  /* 0x3e80000000005820 */ /* 0x000fc60000400000 */
[----:B------:R-:W1:Y:S01]  /*0900*/  MUFU.RCP R8, R9 ;  /* 0x0000000900087308 */ /* 0x000e620000001000 */
[----:B------:R-:W-:-:S03]  /*0910*/  @!P2 FMUL R0, R0, 16777216 ;  /* 0x4b8000000000a820 */ /* 0x000fc60000400000 */
[----:B------:R-:W-:Y:S01]  /*0920*/  @P4 FMUL R10, R10, 0.25 ;  /* 0x3e8000000a0a4820 */ /* 0x000fe20000400000 */
[----:B------:R-:W-:Y:S01]  /*0930*/  @!P6 FMUL R3, R3, 16777216 ;  /* 0x4b8000000303e820 */ /* 0x000fe20000400000 */
[----:B0-----:R-:W-:Y:S02]  /*0940*/  FSETP.GT.AND P6, PT, R2, 8.50705917302346158658e+37, PT ;  /* 0x7e8000000200780b */ /* 0x001fe40003fc4000 */
[----:B------:R-:W-:Y:S01]  /*0950*/  @!P3 FMUL R10, R10, 16777216 ;  /* 0x4b8000000a0ab820 */ /* 0x000fe20000400000 */
[----:B------:R-:W-:Y:S01]  /*0960*/  IMAD.IADD R20, R20, 0x1, -R11 ;  /* 0x0000000114147824 */ /* 0x000fe200078e0a0b */
[----:B------:R-:W0:Y:S01]  /*0970*/  MUFU.RCP R0, R0 ;  /* 0x0000000000007308 */ /* 0x000e220000001000 */
[----:B------:R-:W-:Y:S02]  /*0980*/  FSEL R11, R45, 1, P5 ;  /* 0x3f8000002d0b7808 */ /* 0x000fe40002800000 */
[----:B------:R-:W-:-:S05]  /*0990*/  FSETP.GEU.AND P5, PT, R2, 1.175494350822287508e-38, PT ;  /* 0x008000000200780b */ /* 0x000fca0003fae000 */
[----:B------:R-:W3:Y:S01]  /*09a0*/  MUFU.RCP R10, R10 ;  /* 0x0000000a000a7308 */ /* 0x000ee20000001000 */
[----:B-1----:R-:W-:Y:S01]  /*09b0*/  FMUL R8, R8, R3 ;  /* 0x0000000308087220 */ /* 0x002fe20000400000 */
[----:B------:R-:W-:Y:S01]  /*09c0*/  FSEL R3, R45, 1, P4 ;  /* 0x3f8000002d037808 */ /* 0x000fe20002000000 */
[----:B------:R-:W-:Y:S01]  /*09d0*/  @P6 FMUL R2, R2, 0.25 ;  /* 0x3e80000002026820 */ /* 0x000fe20000400000 */
[----:B------:R-:W-:Y:S01]  /*09e0*/  @!P2 FMUL R11, R11, 16777216 ;  /* 0x4b8000000b0ba820 */ /* 0x000fe20000400000 */
[----:B--2---:R-:W-:Y:S01]  /*09f0*/  FADD R6, -R6, R26 ;  /* 0x0000001a06067221 */ /* 0x004fe20000000100 */
[----:B------:R-:W-:Y:S01]  /*0a00*/  FADD R7, -R7, R27 ;  /* 0x0000001b07077221 */ /* 0x000fe20000000100 */
[----:B------:R-:W-:Y:S01]  /*0a10*/  @!P3 FMUL R3, R3, 16777216 ;  /* 0x4b8000000303b820 */ /* 0x000fe20000400000 */
[----:B------:R-:W-:Y:S01]  /*0a20*/  @!P5 FMUL R2, R2, 16777216 ;  /* 0x4b8000000202d820 */ /* 0x000fe20000400000 */
[----:B0-----:R-:W-:-:S03]  /*0a30*/  FMUL R26, R0, R11 ;  /* 0x0000000b001a7220 */ /* 0x001fc60000400000 */
[----:B------:R0:W1:Y:S01]  /*0a40*/  MUFU.RCP R0, R2 ;  /* 0x0000000200007308 */ /* 0x0000620000001000 */
[----:B------:R-:W-:Y:S01]  /*0a50*/  FMUL R26, R26, R7 ;  /* 0x000000071a1a7220 */ /* 0x000fe20000400000 */
[----:B---3--:R-:W-:Y:S01]  /*0a60*/  FMUL R3, R10, R3 ;  /* 0x000000030a037220 */ /* 0x008fe20000400000 */
[----:B------:R-:W-:-:S03]  /*0a70*/  FADD R5, -R5, R25 ;  /* 0x0000001905057221 */ /* 0x000fc60000000100 */
[----:B------:R-:W-:Y:S01]  /*0a80*/  FMUL R11, R3, R6 ;  /* 0x00000006030b7220 */ /* 0x000fe20000400000 */
[----:B----4-:R-:W-:Y:S01]  /*0a90*/  FFMA R3, R26, R15, R19 ;  /* 0x0000000f1a037223 */ /* 0x010fe20000000013 */
[----:B------:R-:W-:Y:S01]  /*0aa0*/  FSEL R19, R45, 1, P6 ;  /* 0x3f8000002d137808 */ /* 0x000fe20003000000 */
[----:B------:R-:W-:Y:S02]  /*0ab0*/  IMAD.IADD R9, R20, 0x1, R28 ;  /* 0x0000000114097824 */ /* 0x000fe400078e021c */
[----:B------:R-:W-:Y:S01]  /*0ac0*/  FADD R24, -R4, R24 ;  /* 0x0000001804187221 */ /* 0x000fe20000000100 */
[----:B------:R-:W-:Y:S01]  /*0ad0*/  FMUL R10, R8, R5 ;  /* 0x00000005080a7220 */ /* 0x000fe20000400000 */
[----:B------:R-:W-:Y:S02]  /*0ae0*/  CS2R R4, SRZ ;  /* 0x0000000000047805 */ /* 0x000fe4000001ff00 */
[----:B------:R-:W-:Y:S01]  /*0af0*/  CS2R R6, SRZ ;  /* 0x0000000000067805 */ /* 0x000fe2000001ff00 */
[----:B------:R-:W-:Y:S01]  /*0b00*/  @!P5 FMUL R19, R19, 16777216 ;  /* 0x4b8000001313d820 */ /* 0x000fe20000400000 */
[----:B------:R-:W-:-:S04]  /*0b10*/  IMAD.WIDE R8, R9, 0x4, R30 ;  /* 0x0000000409087825 */ /* 0x000fc800078e021e */
[----:B0-----:R-:W-:Y:S01]  /*0b20*/  FFMA R2, R10, R13, R17 ;  /* 0x0000000d0a027223 */ /* 0x001fe20000000011 */
[----:B-1----:R-:W-:Y:S01]  /*0b30*/  FMUL R19, R0, R19 ;  /* 0x0000001300137220 */ /* 0x002fe20000400000 */
[----:B------:R-:W-:Y:S01]  /*0b40*/  FFMA R0, R11, R14, R18 ;  /* 0x0000000e0b007223 */ /* 0x000fe20000000012 */
[----:B------:R0:W2:Y:S01]  /*0b50*/  @P0 LDG.E.EL.128 R4, desc[UR6][R8.64] ;  /* 0x0000000608040981 */ /* 0x0000a2000c2e1d00 */
[----:B------:R-:W-:Y:S01]  /*0b60*/  CS2R R10, SRZ ;  /* 0x00000000000a7805 */ /* 0x000fe2000001ff00 */
[----:B------:R-:W-:-:S04]  /*0b70*/  IMAD.WIDE R14, R20, 0x4, R32 ;  /* 0x00000004140e7825 */ /* 0x000fc800078e0220 */
[----:B------:R-:W-:Y:S01]  /*0b80*/  FMUL R13, R19, R24 ;  /* 0x00000018130d7220 */ /* 0x000fe20000400000 */
[----:B------:R-:W-:Y:S02]  /*0b90*/  CS2R R24, SRZ ;  /* 0x0000000000187805 */ /* 0x000fe4000001ff00 */
[----:B0-----:R-:W-:Y:S02]  /*0ba0*/  CS2R R8, SRZ ;  /* 0x0000000000087805 */ /* 0x001fe4000001ff00 */
[----:B------:R-:W-:-:S04]  /*0bb0*/  CS2R R26, SRZ ;  /* 0x00000000001a7805 */ /* 0x000fc8000001ff00 */
[----:B------:R0:W2:Y:S02]  /*0bc0*/  @!P1 LDG.E.EL.128 R8, desc[UR6][R14.64] ;  /* 0x000000060e089981 */ /* 0x0000a4000c2e1d00 */
[----:B0-----:R-:W-:-:S05]  /*0bd0*/  IMAD.WIDE R14, R20, 0x4, R22 ;  /* 0x00000004140e7825 */ /* 0x001fca00078e0216 */
[----:B------:R-:W3:Y:S01]  /*0be0*/  @!P1 LDG.E.EL.128 R24, desc[UR6][R14.64] ;  /* 0x000000060e189981 */ /* 0x000ee2000c2e1d00 */
[----:B------:R-:W-:Y:S01]  /*0bf0*/  FFMA R38, R13, R12, R16 ;  /* 0x0000000c0d267223 */ /* 0x000fe20000000010 */
[----:B------:R-:W-:-:S05]  /*0c00*/  VIADD R40, R44, 0xc ;  /* 0x0000000c2c287836 */ /* 0x000fca0000000000 */
[----:B------:R-:W-:-:S04]  /*0c10*/  LEA.HI R21, R21, R40, RZ, 0x7 ;  /* 0x0000002815157211 */ /* 0x000fc800078f38ff */
[----:B------:R-:W-:-:S05]  /*0c20*/  LOP3.LUT R21, R21, 0xffffff80, RZ, 0xc0, !PT ;  /* 0xffffff8015157812 */ /* 0x000fca00078ec0ff */
[----:B------:R-:W-:Y:S02]  /*0c30*/  IMAD.IADD R40, R40, 0x1, -R21 ;  /* 0x0000000128287824 */ /* 0x000fe400078e0a15 */
[----:B---3--:R-:W-:Y:S01]  /*0c40*/  FADD R25, R25, 9.9999997473787516356e-06 ;  /* 0x3727c5ac19197421 */ /* 0x008fe20000000000 */
[----:B------:R-:W-:-:S03]  /*0c50*/  FADD R26, R26, 9.9999997473787516356e-06 ;  /* 0x3727c5ac1a1a7421 */ /* 0x000fc60000000000 */
[----:B------:R-:W0:Y:S01]  /*0c60*/  MUFU.SQRT R19, R25 ;  /* 0x0000001900137308 */ /* 0x000e220000002000 */
[----:B------:R-:W-:-:S07]  /*0c70*/  FADD R27, R27, 9.9999997473787516356e-06 ;  /* 0x3727c5ac1b1b7421 */ /* 0x000fce0000000000 */
[----:B------:R-:W1:Y:S08]  /*0c80*/  MUFU.SQRT R18, R26 ;  /* 0x0000001a00127308 */ /* 0x000e700000002000 */
[----:B------:R-:W3:Y:S01]  /*0c90*/  MUFU.SQRT R17, R27 ;  /* 0x0000001b00117308 */ /* 0x000ee20000002000 */
[----:B0-----:R-:W-:Y:S02]  /*0ca0*/  FSETP.GT.AND P6, PT, R19, 8.50705917302346158658e+37, PT ;  /* 0x7e8000001300780b */ /* 0x001fe40003fc4000 */
[----:B-1----:R-:W-:-:S02]  /*0cb0*/  FSETP.GT.AND P5, PT, R18, 8.50705917302346158658e+37, PT ;  /* 0x7e8000001200780b */ /* 0x002fc40003fa4000 */
[----:B------:R-:W-:Y:S02]  /*0cc0*/  FSETP.GEU.AND P3, PT, R18, 1.175494350822287508e-38, PT ;  /* 0x008000001200780b */ /* 0x000fe40003f6e000 */
[----:B------:R-:W-:Y:S02]  /*0cd0*/  FSETP.GEU.AND P2, PT, R19, 1.175494350822287508e-38, PT ;  /* 0x008000001300780b */ /* 0x000fe40003f4e000 */
[----:B---3--:R-:W-:-:S05]  /*0ce0*/  FSETP.GT.AND P4, PT, R17, 8.50705917302346158658e+37, PT ;  /* 0x7e8000001100780b */ /* 0x008fca0003f84000 */
[----:B------:R-:W-:Y:S01]  /*0cf0*/  @P6 FMUL R19, R19, 0.25 ;  /* 0x3e80000013136820 */ /* 0x000fe20000400000 */
[----:B------:R-:W-:Y:S02]  /*0d00*/  FSEL R12, R45, 1, P6 ;  /* 0x3f8000002d0c7808 */ /* 0x000fe40003000000 */
[----:B------:R-:W-:Y:S01]  /*0d10*/  FSETP.GEU.AND P6, PT, R17, 1.175494350822287508e-38, PT ;  /* 0x008000001100780b */ /* 0x000fe20003fce000 */
[----:B------:R-:W-:-:S04]  /*0d20*/  @P5 FMUL R18, R18, 0.25 ;  /* 0x3e80000012125820 */ /* 0x000fc80000400000 */
[----:B------:R-:W-:Y:S01]  /*0d30*/  @!P3 FMUL R18, R18, 16777216 ;  /* 0x4b8000001212b820 */ /* 0x000fe20000400000 */
[----:B------:R-:W-:Y:S01]  /*0d40*/  @P4 FMUL R17, R17, 0.25 ;  /* 0x3e80000011114820 */ /* 0x000fe20000400000 */
[----:B------:R-:W-:-:S04]  /*0d50*/  @!P2 FMUL R19, R19, 16777216 ;  /* 0x4b8000001313a820 */ /* 0x000fc80000400000 */
[----:B------:R-:W0:Y:S02]  /*0d60*/  MUFU.RCP R18, R18 ;  /* 0x0000001200127308 */ /* 0x000e240000001000 */
[----:B------:R-:W-:Y:S01]  /*0d70*/  @!P6 FMUL R17, R17, 16777216 ;  /* 0x4b8000001111e820 */ /* 0x000fe20000400000 */
[----:B--2---:R-:W-:Y:S01]  /*0d80*/  FADD R11, -R11, R7 ;  /* 0x000000070b0b7221 */ /* 0x004fe20000000100 */
[----:B------:R-:W-:-:S04]  /*0d90*/  FSEL R7, R45, 1, P5 ;  /* 0x3f8000002d077808 */ /* 0x000fc80002800000 */
[----:B------:R-:W1:Y:S01]  /*0da0*/  MUFU.RCP R13, R19 ;  /* 0x00000013000d7308 */ /* 0x000e620000001000 */
[----:B------:R-:W-:Y:S01]  /*0db0*/  FADD R15, -R10, R6 ;  /* 0x000000060a0f7221 */ /* 0x000fe20000000100 */
[----:B------:R-:W-:-:S06]  /*0dc0*/  FSEL R6, R45, 1, P4 ;  /* 0x3f8000002d067808 */ /* 0x000fcc0002000000 */
[----:B------:R-:W2:Y:S01]  /*0dd0*/  MUFU.RCP R17, R17 ;  /* 0x0000001100117308 */ /* 0x000ea20000001000 */
[----:B------:R-:W-:Y:S01]  /*0de0*/  @!P3 FMUL R7, R7, 16777216 ;  /* 0x4b8000000707b820 */ /* 0x000fe20000400000 */
[----:B------:R-:W-:Y:S01]  /*0df0*/  @!P2 FMUL R12, R12, 16777216 ;  /* 0x4b8000000c0ca820 */ /* 0x000fe20000400000 */
[----:B------:R-:W-:Y:S02]  /*0e00*/  @!P6 FMUL R6, R6, 16777216 ;  /* 0x4b8000000606e820 */ /* 0x000fe40000400000 */
[----:B0-----:R-:W-:Y:S01]  /*0e10*/  FMUL R10, R18, R7 ;  /* 0x00000007120a7220 */ /* 0x001fe20000400000 */
[----:B------:R-:W-:Y:S01]  /*0e20*/  FADD R5, -R9, R5 ;  /* 0x0000000509057221 */ /* 0x000fe20000000100 */
[----:B-1----:R-:W-:Y:S01]  /*0e30*/  FMUL R9, R13, R12 ;  /* 0x0000000c0d097220 */ /* 0x002fe20000400000 */
[----:B------:R-:W-:Y:S01]  /*0e40*/  CS2R R12, SRZ ;  /* 0x00000000000c7805 */ /* 0x000fe2000001ff00 */
[----:B------:R-:W-:Y:S01]  /*0e50*/  FMUL R10, R10, R15 ;  /* 0x0000000f0a0a7220 */ /* 0x000fe20000400000 */
[----:B------:R-:W-:Y:S01]  /*0e60*/  CS2R R14, SRZ ;  /* 0x00000000000e7805 */ /* 0x000fe2000001ff00 */
[----:B--2---:R-:W-:Y:S01]  /*0e70*/  FMUL R16, R17, R6 ;  /* 0x0000000611107220 */ /* 0x004fe20000400000 */
[----:B------:R-:W-:-:S05]  /*0e80*/  IMAD.WIDE R6, R20, 0x4, R34 ;  /* 0x0000000414067825 */ /* 0x000fca00078e0222 */
[----:B------:R0:W2:Y:S02]  /*0e90*/  @!P1 LDG.E.EL.128 R12, desc[UR6][R6.64] ;  /* 0x00000006060c9981 */ /* 0x0000a4000c2e1d00 */
[----:B0-----:R-:W0:Y:S01]  /*0ea0*/  LDC.64 R6, c[0x0][0x230] ;  /* 0x00008c00ff067b82 */ /* 0x001e220000000a00 */
[----:B------:R-:W-:Y:S01]  /*0eb0*/  FMUL R26, R16, R11 ;  /* 0x0000000b101a7220 */ /* 0x000fe20000400000 */
[----:B------:R-:W-:Y:S02]  /*0ec0*/  CS2R R16, SRZ ;  /* 0x0000000000107805 */ /* 0x000fe4000001ff00 */
[----:B------:R-:W-:Y:S01]  /*0ed0*/  CS2R R18, SRZ ;  /* 0x0000000000127805 */ /* 0x000fe2000001ff00 */
[----:B0-----:R-:W-:-:S05]  /*0ee0*/  IMAD.WIDE R20, R20, 0x4, R6 ;  /* 0x0000000414147825 */ /* 0x001fca00078e0206 */
[----:B------:R0:W2:Y:S01]  /*0ef0*/  @!P1 LDG.E.EL.128 R16, desc[UR6][R20.64] ;  /* 0x0000000614109981 */ /* 0x0000a2000c2e1d00 */
[----:B------:R-:W-:Y:S01]  /*0f00*/  IMAD.WIDE R6, R40, 0x4, R22 ;  /* 0x0000000428067825 */ /* 0x000fe200078e0216 */
[----:B------:R-:W-:Y:S02]  /*0f10*/  CS2R R22, SRZ ;  /* 0x0000000000167805 */ /* 0x000fe4000001ff00 */
[----:B0-----:R-:W-:-:S06]  /*0f20*/  CS2R R20, SRZ ;  /* 0x0000000000147805 */ /* 0x001fcc000001ff00 */
[----:B------:R0:W3:Y:S01]  /*0f30*/  @!P1 LDG.E.EL.128 R20, desc[UR6][R6.64] ;  /* 0x0000000606149981 */ /* 0x0000e2000c2e1d00 */
[----:B------:R-:W-:Y:S02]  /*0f40*/  IMAD.IADD R11, R40, 0x1, R28 ;  /* 0x00000001280b7824 */ /* 0x000fe400078e021c */
[----:B------:R-:W-:Y:S02]  /*0f50*/  FMUL R28, R9, R5 ;  /* 0x00000005091c7220 */ /* 0x000fe40000400000 */
[----:B0-----:R-:W-:-:S04]  /*0f60*/  IMAD.WIDE R6, R11, 0x4, R30 ;  /* 0x000000040b067825 */ /* 0x001fc800078e021e */
[----:B------:R-:W-:-:S04]  /*0f70*/  FADD R11, R24, 9.9999997473787516356e-06 ;  /* 0x3727c5ac180b7421 */ /* 0x000fc80000000000 */
[----:B------:R-:W0:Y:S01]  /*0f80*/  MUFU.SQRT R5, R11 ;  /* 0x0000000b00057308 */ /* 0x000e220000002000 */
[----:B------:R-:W-:Y:S02]  /*0f90*/  CS2R R24, SRZ ;  /* 0x0000000000187805 */ /* 0x000fe4000001ff00 */
[----:B------:R-:W-:Y:S02]  /*0fa0*/  CS2R R30, SRZ ;  /* 0x00000000001e7805 */ /* 0x000fe4000001ff00 */
[C---:B0-----:R-:W-:Y:S02]  /*0fb0*/  FSETP.GT.AND P2, PT, R5.reuse, 8.50705917302346158658e+37, PT ;  /* 0x7e8000000500780b */ /* 0x041fe40003f44000 */
[----:B------:R-:W-:-:S11]  /*0fc0*/  FSETP.GEU.AND P3, PT, R5, 1.175494350822287508e-38, PT ;  /* 0x008000000500780b */ /* 0x000fd60003f6e000 */
[----:B------:R-:W-:-:S04]  /*0fd0*/  @P2 FMUL R5, R5, 0.25 ;  /* 0x3e80000005052820 */ /* 0x000fc80000400000 */
[----:B------:R-:W-:Y:S01]  /*0fe0*/  @!P3 FMUL R5, R5, 16777216 ;  /* 0x4b8000000505b820 */ /* 0x000fe20000400000 */
[----:B--2---:R-:W-:Y:S02]  /*0ff0*/  FFMA R14, R10, R14, R18 ;  /* 0x0000000e0a0e7223 */ /* 0x004fe40000000012 */
[----:B------:R-:W0:Y:S01]  /*1000*/  LDC.64 R10, c[0x0][0x230] ;  /* 0x00008c00ff0a7b82 */ /* 0x000e220000000a00 */
[----:B------:R-:W-:Y:S01]  /*1010*/  FFMA R15, R26, R15, R19 ;  /* 0x0000000f1a0f7223 */ /* 0x000fe20000000013 */
[----:B------:R-:W-:Y:S01]  /*1020*/  CS2R R26, SRZ ;  /* 0x00000000001a7805 */ /* 0x000fe2000001ff00 */
[----:B------:R-:W-:Y:S01]  /*1030*/  FFMA R13, R28, R13, R17 ;  /* 0x0000000d1c0d7223 */ /* 0x000fe20000000011 */
[----:B------:R-:W-:-:S04]  /*1040*/  CS2R R28, SRZ ;  /* 0x00000000001c7805 */ /* 0x000fc8000001ff00 */
[----:B------:R1:W2:Y:S02]  /*1050*/  @P0 LDG.E.EL.128 R24, desc[UR6][R6.64] ;  /* 0x0000000606180981 */ /* 0x0002a4000c2e1d00 */
[----:B-1----:R-:W-:Y:S01]  /*1060*/  IMAD.WIDE R6, R40, 0x4, R32 ;  /* 0x0000000428067825 */ /* 0x002fe200078e0220 */
[----:B------:R-:W-:-:S04]  /*1070*/  CS2R R32, SRZ ;  /* 0x0000000000207805 */ /* 0x000fc8000001ff00 */
[----:B------:R1:W2:Y:S01]  /*1080*/  @!P1 LDG.E.EL.128 R28, desc[UR6][R6.64] ;  /* 0x00000006061c9981 */ /* 0x0002a2000c2e1d00 */
[----:B------:R4:W5:Y:S01]  /*1090*/  MUFU.RCP R18, R5 ;  /* 0x0000000500127308 */ /* 0x0009620000001000 */
[----:B-1----:R-:W-:Y:S01]  /*10a0*/  IMAD.WIDE R6, R40, 0x4, R34 ;  /* 0x0000000428067825 */ /* 0x002fe200078e0222 */
[----:B------:R-:W-:-:S03]  /*10b0*/  CS2R R34, SRZ ;  /* 0x0000000000227805 */ /* 0x000fc6000001ff00 */
[----:B0-----:R-:W-:-:S04]  /*10c0*/  IMAD.WIDE R40, R40, 0x4, R10 ;  /* 0x0000000428287825 */ /* 0x001fc800078e020a */
[----:B------:R-:W-:Y:S01]  /*10d0*/  FADD R11, -R8, R4 ;  /* 0x00000004080b7221 */ /* 0x000fe20000000100 */
[----:B----4-:R-:W-:Y:S01]  /*10e0*/  CS2R R4, SRZ ;  /* 0x0000000000047805 */ /* 0x010fe2000001ff00 */
[----:B------:R0:W4:Y:S02]  /*10f0*/  @!P1 LDG.E.EL.128 R32, desc[UR6][R6.64] ;  /* 0x0000000606209981 */ /* 0x000124000c2e1d00 */
[----:B0-----:R-:W-:-:S06]  /*1100*/  CS2R R6, SRZ ;  /* 0x0000000000067805 */ /* 0x001fcc000001ff00 */
[----:B------:R0:W4:Y:S01]  /*1110*/  @!P1 LDG.E.EL.128 R4, desc[UR6][R40.64] ;  /* 0x0000000628049981 */ /* 0x000122000c2e1d00 */
[----:B------:R-:W-:Y:S01]  /*1120*/  FSEL R9, R45, 1, P2 ;  /* 0x3f8000002d097808 */ /* 0x000fe20001000000 */
[----:B0-----:R-:W0:Y:S04]  /*1130*/  S2R R41, SR_TID.X ;  /* 0x0000000000297919 */ /* 0x001e280000002100 */
[----:B------:R-:W-:Y:S01]  /*1140*/  @!P3 FMUL R9, R9, 16777216 ;  /* 0x4b8000000909b820 */ /* 0x000fe20000400000 */
[----:B---3--:R-:W-:Y:S01]  /*1150*/  FADD R20, R20, 9.9999997473787516356e-06 ;  /* 0x3727c5ac14147421 */ /* 0x008fe20000000000 */
[----:B------:R-:W-:Y:S02]  /*1160*/  FADD R21, R21, 9.9999997473787516356e-06 ;  /* 0x3727c5ac15157421 */ /* 0x000fe40000000000 */
[----:B-----5:R-:W-:Y:S01]  /*1170*/  FMUL R18, R18, R9 ;  /* 0x0000000912127220 */ /* 0x020fe20000400000 */
[----:B------:R-:W1:Y:S01]  /*1180*/  MUFU.SQRT R8, R20 ;  /* 0x0000001400087308 */ /* 0x000e620000002000 */
[----:B------:R-:W-:-:S07]  /*1190*/  FADD R22, R22, 9.9999997473787516356e-06 ;  /* 0x3727c5ac16167421 */ /* 0x000fce0000000000 */
[----:B------:R-:W3:Y:S01]  /*11a0*/  MUFU.SQRT R9, R21 ;  /* 0x0000001500097308 */ /* 0x000ee20000002000 */
[----:B------:R-:W-:Y:S01]  /*11b0*/  FADD R23, R23, 9.9999997473787516356e-06 ;  /* 0x3727c5ac17177421 */ /* 0x000fe20000000000 */
[----:B------:R-:W-:-:S06]  /*11c0*/  FMUL R19, R18, R11 ;  /* 0x0000000b12137220 */ /* 0x000fcc0000400000 */
[----:B------:R-:W5:Y:S01]  /*11d0*/  MUFU.SQRT R10, R22 ;  /* 0x00000016000a7308 */ /* 0x000f620000002000 */
[----:B-1----:R-:W-:Y:S01]  /*11e0*/  FSETP.GT.AND P2, PT, R8, 8.50705917302346158658e+37, PT ;  /* 0x7e8000000800780b */ /* 0x002fe20003f44000 */
[----:B------:R-:W1:Y:S06]  /*11f0*/  S2UR UR5, SR_CgaCtaId ;  /* 0x00000000000579c3 */ /* 0x000e6c0000008800 */
[----:B------:R-:W1:Y:S01]  /*1200*/  MUFU.SQRT R11, R23 ;  /* 0x00000017000b7308 */ /* 0x000e620000002000 */
[----:B---3--:R-:W-:Y:S02]  /*1210*/  FSETP.GT.AND P4, PT, R9, 8.50705917302346158658e+37, PT ;  /* 0x7e8000000900780b */ /* 0x008fe40003f84000 */
[----:B0-----:R-:W-:Y:S01]  /*1220*/  SHF.R.U32.HI R17, RZ, 0x6, R41 ;  /* 0x00000006ff117819 */ /* 0x001fe20000011629 */
[----:B------:R-:W0:Y:S03]  /*1230*/  S2R R40, SR_CTAID.X ;  /* 0x0000000000287919 */ /* 0x000e260000002500 */
[----:B------:R-:W-:-:S02]  /*1240*/  SGXT.U32 R17, R17, 0x2 ;  /* 0x000000021111781a */ /* 0x000fc40000000000 */
[----:B-----5:R-:W-:Y:S02]  /*1250*/  FSETP.GT.AND P1, PT, R10, 8.50705917302346158658e+37, PT ;  /* 0x7e8000000a00780b */ /* 0x020fe40003f24000 */
[----:B------:R-:W-:Y:S01]  /*1260*/  LOP3.LUT R44, R17, R44, RZ, 0xfc, !PT ;  /* 0x0000002c112c7212 */ /* 0x000fe200078efcff */
[----:B------:R-:W-:Y:S01]  /*1270*/  FFMA R17, R19, R12, R16 ;  /* 0x0000000c13117223 */ /* 0x000fe20000000010 */
[C---:B------:R-:W-:Y:S01]  /*1280*/  FSETP.GEU.AND P3, PT, R8.reuse, 1.175494350822287508e-38, PT ;  /* 0x008000000800780b */ /* 0x040fe20003f6e000 */
[----:B------:R-:W-:Y:S01]  /*1290*/  @P2 FMUL R8, R8, 0.25 ;  /* 0x3e80000008082820 */ /* 0x000fe20000400000 */
[----:B------:R-:W-:Y:S02]  /*12a0*/  FSEL R12, R45, 1, P2 ;  /* 0x3f8000002d0c7808 */ /* 0x000fe40001000000 */
[C---:B------:R-:W-:Y:S01]  /*12b0*/  FSETP.GEU.AND P2, PT, R9.reuse, 1.175494350822287508e-38, PT ;  /* 0x008000000900780b */ /* 0x040fe20003f4e000 */
[----:B------:R-:W-:Y:S01]  /*12c0*/  @P4 FMUL R9, R9, 0.25 ;  /* 0x3e80000009094820 */ /* 0x000fe20000400000 */
[----:B-1----:R-:W-:-:S02]  /*12d0*/  FSETP.GT.AND P5, PT, R11, 8.50705917302346158658e+37, PT ;  /* 0x7e8000000b00780b */ /* 0x002fc40003fa4000 */
[C---:B------:R-:W-:Y:S02]  /*12e0*/  FSEL R16, R45.reuse, 1, P4 ;  /* 0x3f8000002d107808 */ /* 0x040fe40002000000 */
[C---:B------:R-:W-:Y:S01]  /*12f0*/  FSETP.GEU.AND P4, PT, R10.reuse, 1.175494350822287508e-38, PT ;  /* 0x008000000a00780b */ /* 0x040fe20003f8e000 */
[----:B------:R-:W-:Y:S01]  /*1300*/  @P1 FMUL R10, R10, 0.25 ;  /* 0x3e8000000a0a1820 */ /* 0x000fe20000400000 */
[----:B------:R-:W-:Y:S01]  /*1310*/  FSEL R19, R45, 1, P1 ;  /* 0x3f8000002d137808 */ /* 0x000fe20000800000 */
[----:B------:R-:W-:Y:S01]  /*1320*/  UMOV UR4, 0x400 ;  /* 0x0000040000047882 */ /* 0x000fe20000000000 */
[----:B------:R-:W-:Y:S01]  /*1330*/  FSETP.GEU.AND P1, PT, R11, 1.175494350822287508e-38, PT ;  /* 0x008000000b00780b */ /* 0x000fe20003f2e000 */
[----:B------:R-:W-:Y:S01]  /*1340*/  UPRMT UR4, UR5, 0x654, UR4 ;  /* 0x0000065405047896 */ /* 0x000fe20008000004 */
[----:B------:R-:W-:Y:S02]  /*1350*/  FSETP.GEU.AND P6, PT, R37, RZ, PT ;  /* 0x000000ff2500720b */ /* 0x000fe40003fce000 */
[----:B------:R-:W-:Y:S01]  /*1360*/  FSEL R45, R45, 1, P5 ;  /* 0x3f8000002d2d7808 */ /* 0x000fe20002800000 */
[----:B------:R-:W-:Y:S01]  /*1370*/  @P5 FMUL R11, R11, 0.25 ;  /* 0x3e8000000b0b5820 */ /* 0x000fe20000400000 */
[----:B------:R-:W-:Y:S01]  /*1380*/  FSETP.GEU.AND P5, PT, R39, RZ, PT ;  /* 0x000000ff2700720b */ /* 0x000fe20003fae000 */
[C---:B------:R-:W-:Y:S01]  /*1390*/  IMAD.SHL.U32 R22, R41.reuse, 0x4, RZ ;  /* 0x0000000429167824 */ /* 0x040fe200078e00ff */
[----:B------:R-:W-:Y:S01]  /*13a0*/  LOP3.LUT R18, R41, 0xff, RZ, 0xc0, !PT ;  /* 0x000000ff29127812 */ /* 0x000fe200078ec0ff */
[----:B------:R-:W-:Y:S01]  /*13b0*/  @!P4 FMUL R10, R10, 16777216 ;  /* 0x4b8000000a0ac820 */ /* 0x000fe20000400000 */
[----:B------:R-:W-:Y:S01]  /*13c0*/  @!P4 FMUL R19, R19, 16777216 ;  /* 0x4b8000001313c820 */ /* 0x000fe20000400000 */
[----:B------:R-:W-:-:S02]  /*13d0*/  FSETP.GEU.AND P4, PT, R42, RZ, PT ;  /* 0x000000ff2a00720b */ /* 0x000fc40003f8e000 */
[----:B------:R-:W-:Y:S02]  /*13e0*/  SHF.R.U32.HI R20, RZ, 0x4, R41 ;  /* 0x00000004ff147819 */ /* 0x000fe40000011629 */
[----:B------:R-:W-:Y:S02]  /*13f0*/  FSEL R23, R37, RZ, P6 ;  /* 0x000000ff25177208 */ /* 0x000fe40003000000 */
[----:B------:R-:W-:Y:S02]  /*1400*/  FSEL R37, R39, RZ, P5 ;  /* 0x000000ff27257208 */ /* 0x000fe40002800000 */
[----:B------:R-:W-:Y:S02]  /*1410*/  LEA R18, R18, UR4, 0x2 ;  /* 0x0000000412127c11 */ /* 0x000fe4000f8e10ff */
[----:B------:R-:W-:Y:S01]  /*1420*/  FSEL R39, R42, RZ, P4 ;  /* 0x000000ff2a277208 */ /* 0x000fe20002000000 */
[----:B------:R-:W-:Y:S01]  /*1430*/  @!P2 FMUL R9, R9, 16777216 ;  /* 0x4b8000000909a820 */ /* 0x000fe20000400000 */
[----:B------:R-:W-:-:S02]  /*1440*/  LOP3.LUT R21, R22, 0xfc, RZ, 0xc0, !PT ;  /* 0x000000fc16157812 */ /* 0x000fc400078ec0ff */
[----:B------:R-:W-:Y:S02]  /*1450*/  LOP3.LUT R20, R20, 0xc, RZ, 0xc0, !PT ;  /* 0x0000000c14147812 */ /* 0x000fe400078ec0ff */
[----:B------:R-:W-:Y:S01]  /*1460*/  LOP3.LUT R22, R22, 0x3fc, RZ, 0xc0, !PT ;  /* 0x000003fc16167812 */ /* 0x000fe200078ec0ff */
[----:B------:R-:W-:Y:S01]  /*1470*/  @!P1 FMUL R11, R11, 16777216 ;  /* 0x4b8000000b0b9820 */ /* 0x000fe20000400000 */
[----:B------:R-:W-:Y:S01]  /*1480*/  @!P1 FMUL R45, R45, 16777216 ;  /* 0x4b8000002d2d9820 */ /* 0x000fe20000400000 */
[----:B------:R-:W-:Y:S01]  /*1490*/  FSETP.GTU.AND P6, PT, R23, RZ, PT ;  /* 0x000000ff1700720b */ /* 0x000fe20003fcc000 */
[----:B------:R1:W-:Y:S01]  /*14a0*/  STS [R18], R23 ;  /* 0x0000001712007388 */ /* 0x0003e20000000800 */
[----:B------:R-:W-:Y:S02]  /*14b0*/  FSETP.GTU.AND P5, PT, R37, RZ, PT ;  /* 0x000000ff2500720b */ /* 0x000fe40003fac000 */
[----:B0-----:R-:W-:Y:S01]  /*14c0*/  PRMT R21, R21, 0x6540, R40 ;  /* 0x0000654015157816 */ /* 0x001fe20000000028 */
[----:B------:R0:W-:Y:S01]  /*14d0*/  STS [R18+0x404], R37 ;  /* 0x0004042512007388 */ /* 0x0001e20000000800 */
[----:B------:R-:W-:Y:S01]  /*14e0*/  FSETP.GTU.AND P1, PT, R39, RZ, PT ;  /* 0x000000ff2700720b */ /* 0x000fe20003f2c000 */
[----:B------:R-:W3:Y:S02]  /*14f0*/  MUFU.RCP R40, R10 ;  /* 0x0000000a00287308 */ /* 0x000ee40000001000 */
[----:B------:R5:W-:Y:S06]  /*1500*/  STS [R18+0x808], R39 ;  /* 0x0008082712007388 */ /* 0x000bec0000000800 */
[----:B-1----:R1:W3:Y:S01]  /*1510*/  MUFU.RCP R23, R9 ;  /* 0x0000000900177308 */ /* 0x0022e20000001000 */
[----:B0-----:R-:W-:Y:S01]  /*1520*/  LOP3.LUT R37, R22, 0x400, RZ, 0xfc, !PT ;  /* 0x0000040016257812 */ /* 0x001fe200078efcff */
[----:B-----5:R-:W-:Y:S01]  /*1530*/  VIADD R39, R20, UR4 ;  /* 0x0000000414277c36 */ /* 0x020fe20008000000 */
[----:B------:R-:W-:-:S02]  /*1540*/  LOP3.LUT R20, R22, 0x800, RZ, 0xfc, !PT ;  /* 0x0000080016147812 */ /* 0x000fc400078efcff */
[----:B-1----:R-:W-:-:S03]  /*1550*/  LOP3.LUT R9, R22, 0xc00, RZ, 0xfc, !PT ;  /* 0x00000c0016097812 */ /* 0x002fc600078efcff */
[----:B------:R0:W1:Y:S01]  /*1560*/  MUFU.RCP R42, R11 ;  /* 0x0000000b002a7308 */ /* 0x0000620000001000 */
[----:B------:R-:W-:Y:S02]  /*1570*/  SHF.R.U32.HI R37, RZ, 0x6, R37 ;  /* 0x00000006ff257819 */ /* 0x000fe40000011625 */
[----:B------:R-:W-:Y:S02]  /*1580*/  SHF.R.U32.HI R20, RZ, 0x6, R20 ;  /* 0x00000006ff147819 */ /* 0x000fe40000011614 */
[----:B------:R-:W-:Y:S01]  /*1590*/  SHF.R.U32.HI R41, RZ, 0x6, R9 ;  /* 0x00000006ff297819 */ /* 0x000fe20000011609 */
[----:B------:R-:W-:Y:S01]  /*15a0*/  @!P3 FMUL R8, R8, 16777216 ;  /* 0x4b8000000808b820 */ /* 0x000fe20000400000 */
[----:B------:R-:W-:Y:S02]  /*15b0*/  LOP3.LUT R9, R37, 0x1c, RZ, 0xc0, !PT ;  /* 0x0000001c25097812 */ /* 0x000fe400078ec0ff */
[----:B------:R-:W-:Y:S02]  /*15c0*/  LOP3.LUT R20, R20, 0x2c, RZ, 0xc0, !PT ;  /* 0x0000002c14147812 */ /* 0x000fe400078ec0ff */
[----:B------:R-:W-:Y:S01]  /*15d0*/  LOP3.LUT R10, R41, 0x3c, RZ, 0xc0, !PT ;  /* 0x0000003c290a7812 */ /* 0x000fe200078ec0ff */
[----:B------:R5:W1:Y:S01]  /*15e0*/  MUFU.RCP R37, R8 ;  /* 0x0000000800257308 */ /* 0x000a620000001000 */
[----:B------:R-:W-:-:S02]  /*15f0*/  VIADD R9, R9, UR4 ;  /* 0x0000000409097c36 */ /* 0x000fc40008000000 */
[----:B------:R-:W-:Y:S01]  /*1600*/  @!P2 FMUL R16, R16, 16777216 ;  /* 0x4b8000001010a820 */ /* 0x000fe20000400000 */
[----:B------:R-:W-:Y:S02]  /*1610*/  VIADD R41, R20, UR4 ;  /* 0x0000000414297c36 */ /* 0x000fe40008000000 */
[----:B---3--:R-:W-:Y:S01]  /*1620*/  FMUL R19, R40, R19 ;  /* 0x0000001328137220 */ /* 0x008fe20000400000 */
[----:B0-----:R-:W-:Y:S02]  /*1630*/  IMAD R11, R22, 0x4, R9 ;  /* 0x00000004160b7824 */ /* 0x001fe400078e0209 */
[----:B-----5:R-:W-:Y:S02]  /*1640*/  VIADD R8, R10, UR4 ;  /* 0x000000040a087c36 */ /* 0x020fe40008000000 */
[----:B------:R-:W-:Y:S01]  /*1650*/  @!P3 FMUL R12, R12, 16777216 ;  /* 0x4b8000000c0cb820 */ /* 0x000fe20000400000 */
[C---:B------:R-:W-:Y:S02]  /*1660*/  IMAD R20, R22.reuse, 0x4, R39 ;  /* 0x0000000416147824 */ /* 0x040fe400078e0227 */
[----:B------:R-:W-:Y:S01]  /*1670*/  FMUL R23, R23, R16 ;  /* 0x0000001017177220 */ /* 0x000fe20000400000 */
[C---:B------:R-:W-:Y:S01]  /*1680*/  IMAD R10, R22.reuse, 0x4, R41 ;  /* 0x00000004160a7824 */ /* 0x040fe200078e0229 */
[----:B------:R-:W-:Y:S01]  /*1690*/  FSETP.GEU.AND P4, PT, R43, RZ, PT ;  /* 0x000000ff2b00720b */ /* 0x000fe20003f8e000 */
[----:B------:R-:W-:-:S02]  /*16a0*/  IMAD R9, R22, 0x4, R8 ;  /* 0x0000000416097824 */ /* 0x000fc400078e0208 */
[----:B-1----:R-:W-:Y:S01]  /*16b0*/  FMUL R42, R42, R45 ;  /* 0x0000002d2a2a7220 */ /* 0x002fe20000400000 */
[----:B------:R-:W-:Y:S01]  /*16c0*/  FSETP.GEU.AND P3, PT, R38, RZ, PT ;  /* 0x000000ff2600720b */ /* 0x000fe20003f6e000 */
[----:B------:R-:W-:Y:S01]  /*16d0*/  ULDC.64 UR4, c[0x0][0x240] ;  /* 0x0000900000047ab9 */ /* 0x000fe20000000a00 */
[----:B------:R-:W-:Y:S02]  /*16e0*/  FSEL R43, R43, RZ, P4 ;  /* 0x000000ff2b2b7208 */ /* 0x000fe40002000000 */
[----:B------:R-:W-:Y:S02]  /*16f0*/  FSETP.GEU.AND P4, PT, R0, RZ, PT ;  /* 0x000000ff0000720b */ /* 0x000fe40003f8e000 */
[----:B------:R-:W-:Y:S01]  /*1700*/  FSETP.GEU.AND P2, PT, R2, RZ, PT ;  /* 0x000000ff0200720b */ /* 0x000fe20003f4e000 */
[----:B------:R-:W-:Y:S01]  /*1710*/  FMUL R37, R37, R12 ;  /* 0x0000000c25257220 */ /* 0x000fe20000400000 */
[----:B------:R0:W-:Y:S01]  /*1720*/  STS [R18+0xc0c], R43 ;  /* 0x000c0c2b12007388 */ /* 0x0001e20000000800 */
[----:B------:R-:W-:Y:S01]  /*1730*/  SEL R8, RZ, 0x1, P5 ;  /* 0x00000001ff087807 */ /* 0x000fe20002800000 */
[----:B--2---:R-:W-:Y:S01]  /*1740*/  FADD R26, -R30, R26 ;  /* 0x0000001a1e1a7221 */ /* 0x004fe20000000100 */
[----:B------:R-:W-:Y:S01]  /*1750*/  FADD R22, -R29, R25 ;  /* 0x000000191d167221 */ /* 0x000fe20000000100 */
[----:B------:R-:W-:-:S02]  /*1760*/  FADD R27, -R31, R27 ;  /* 0x0000001b1f1b7221 */ /* 0x000fc40000000100 */
[----:B------:R-:W-:Y:S01]  /*1770*/  FMUL R19, R19, R26 ;  /* 0x0000001a13137220 */ /* 0x000fe20000400000 */
[----:B------:R-:W-:Y:S01]  /*1780*/  FMUL R22, R23, R22 ;  /* 0x0000001617167220 */ /* 0x000fe20000400000 */
[----:B------:R-:W-:Y:S01]  /*1790*/  FMUL R42, R42, R27 ;  /* 0x0000001b2a2a7220 */ /* 0x000fe20000400000 */
[----:B------:R-:W-:-:S04]  /*17a0*/  FADD R24, -R28, R24 ;  /* 0x000000181c187221 */ /* 0x000fc80000000100 */
[----:B------:R-:W-:Y:S01]  /*17b0*/  FMUL R37, R37, R24 ;  /* 0x0000001825257220 */ /* 0x000fe20000400000 */
[----:B----4-:R-:W-:Y:S01]  /*17c0*/  FFMA R6, R19, R34, R6 ;  /* 0x0000002213067223 */ /* 0x010fe20000000006 */
[----:B------:R-:W-:Y:S02]  /*17d0*/  FSEL R19, R38, RZ, P3 ;  /* 0x000000ff26137208 */ /* 0x000fe40001800000 */
[----:B------:R-:W-:Y:S01]  /*17e0*/  FSETP.GEU.AND P3, PT, R3, RZ, PT ;  /* 0x000000ff0300720b */ /* 0x000fe20003f6e000 */
[----:B------:R-:W-:Y:S01]  /*17f0*/  FFMA R22, R22, R33, R5 ;  /* 0x0000002116167223 */ /* 0x000fe20000000005 */
[----:B------:R-:W-:Y:S01]  /*1800*/  FFMA R35, R42, R35, R7 ;  /* 0x000000232a237223 */ /* 0x000fe20000000007 */
[----:B------:R-:W-:Y:S02]  /*1810*/  FSEL R5, R0, RZ, P4 ;  /* 0x000000ff00057208 */ /* 0x000fe40002000000 */
[----:B------:R-:W-:Y:S02]  /*1820*/  FSEL R7, R2, RZ, P2 ;  /* 0x000000ff02077208 */ /* 0x000fe40001000000 */
[----:B------:R-:W-:-:S02]  /*1830*/  FSETP.GEU.AND P4, PT, R13, RZ, PT ;  /* 0x000000ff0d00720b */ /* 0x000fc40003f8e000 */
[----:B------:R-:W-:Y:S02]  /*1840*/  FSEL R3, R3, RZ, P3 ;  /* 0x000000ff03037208 */ /* 0x000fe40001800000 */
[----:B------:R-:W-:Y:S02]  /*1850*/  FSETP.GEU.AND P2, PT, R17, RZ, PT ;  /* 0x000000ff1100720b */ /* 0x000fe40003f4e000 */
[C---:B------:R-:W-:Y:S02]  /*1860*/  FSETP.GEU.AND P3, PT, R14.reuse, RZ, PT ;  /* 0x000000ff0e00720b */ /* 0x040fe40003f6e000 */
[----:B------:R-:W-:Y:S01]  /*1870*/  FSEL R31, R13, RZ, P4 ;  /* 0x000000ff0d1f7208 */ /* 0x000fe20002000000 */
[----:B------:R-:W-:Y:S01]  /*1880*/  FFMA R4, R37, R32, R4 ;  /* 0x0000002025047223 */ /* 0x000fe20000000004 */
[----:B------:R-:W-:Y:S02]  /*1890*/  FSEL R23, R17, RZ, P2 ;  /* 0x000000ff11177208 */ /* 0x000fe40001000000 */
[----:B------:R-:W-:-:S02]  /*18a0*/  FSEL R13, R14, RZ, P3 ;  /* 0x000000ff0e0d7208 */ /* 0x000fc40001800000 */
[C---:B------:R-:W-:Y:S02]  /*18b0*/  FSETP.GEU.AND P2, PT, R15.reuse, RZ, PT ;  /* 0x000000ff0f00720b */ /* 0x040fe40003f4e000 */
[C---:B------:R-:W-:Y:S02]  /*18c0*/  FSETP.GEU.AND P3, PT, R22.reuse, RZ, PT ;  /* 0x000000ff1600720b */ /* 0x040fe40003f6e000 */
[----:B------:R-:W-:Y:S02]  /*18d0*/  FSEL R15, R15, RZ, P2 ;  /* 0x000000ff0f0f7208 */ /* 0x000fe40001000000 */
[----:B------:R-:W-:Y:S02]  /*18e0*/  FSEL R29, R22, RZ, P3 ;  /* 0x000000ff161d7208 */ /* 0x000fe40001800000 */
[----:B------:R-:W-:Y:S02]  /*18f0*/  FSETP.GEU.AND P4, PT, R4, RZ, PT ;  /* 0x000000ff0400720b */ /* 0x000fe40003f8e000 */
[----:B------:R-:W-:-:S02]  /*1900*/  FSETP.GEU.AND P2, PT, R6, RZ, PT ;  /* 0x000000ff0600720b */ /* 0x000fc40003f4e000 */
[C---:B------:R-:W-:Y:S02]  /*1910*/  FSETP.GEU.AND P3, PT, R35.reuse, RZ, PT ;  /* 0x000000ff2300720b */ /* 0x040fe40003f6e000 */
[----:B------:R-:W-:Y:S02]  /*1920*/  FSEL R33, R4, RZ, P4 ;  /* 0x000000ff04217208 */ /* 0x000fe40002000000 */
[----:B------:R-:W-:Y:S02]  /*1930*/  FSEL R39, R6, RZ, P2 ;  /* 0x000000ff06277208 */ /* 0x000fe40001000000 */
[----:B------:R-:W-:Y:S01]  /*1940*/  FSEL R35, R35, RZ, P3 ;  /* 0x000000ff23237208 */ /* 0x000fe20001800000 */
[----:B------:R-:W-:Y:S04]  /*1950*/  STS [R18+0x1010], R19 ;  /* 0x0010101312007388 */ /* 0x000fe80000000800 */
[----:B------:R-:W-:Y:S04]  /*1960*/  STS [R18+0x1414], R7 ;  /* 0x0014140712007388 */ /* 0x000fe80000000800 */
[----:B------:R-:W-:Y:S04]  /*1970*/  STS [R18+0x1818], R5 ;  /* 0x0018180512007388 */ /* 0x000fe80000000800 */
[----:B------:R1:W-:Y:S04]  /*1980*/  STS [R18+0x1c1c], R3 ;  /* 0x001c1c0312007388 */ /* 0x0003e80000000800 */
[----:B------:R-:W-:Y:S04]  /*1990*/  STS [R18+0x2828], R13 ;  /* 0x0028280d12007388 */ /* 0x000fe80000000800 */
[----:B------:R-:W-:Y:S04]  /*19a0*/  STS [R18+0x2c2c], R15 ;  /* 0x002c2c0f12007388 */ /* 0x000fe80000000800 */
[----:B------:R-:W-:Y:S04]  /*19b0*/  STS [R18+0x2020], R23 ;  /* 0x0020201712007388 */ /* 0x000fe80000000800 */
[----:B------:R-:W-:Y:S04]  /*19c0*/  STS [R18+0x2424], R31 ;  /* 0x0024241f12007388 */ /* 0x000fe80000000800 */
[----:B------:R-:W-:Y:S04]  /*19d0*/  STS [R18+0x3030], R33 ;  /* 0x0030302112007388 */ /* 0x000fe80000000800 */
[----:B------:R-:W-:Y:S04]  /*19e0*/  STS [R18+0x3434], R29 ;  /* 0x0034341d12007388 */ /* 0x000fe80000000800 */
[----:B------:R-:W-:Y:S04]  /*19f0*/  STS [R18+0x3838], R39 ;  /* 0x0038382712007388 */ /* 0x000fe80000000800 */
[----:B------:R-:W-:Y:S01]  /*1a00*/  STS [R18+0x3c3c], R35 ;  /* 0x003c3c2312007388 */ /* 0x000fe20000000800 */
[----:B------:R-:W-:Y:S01]  /*1a10*/  BAR.SYNC.DEFER_BLOCKING 0x0 ;  /* 0x0000000000007b1d */ /* 0x000fe20000010000 */
[----:B------:R-:W-:-:S02]  /*1a20*/  FSETP.GTU.AND P4, PT, R43, RZ, PT ;  /* 0x000000ff2b00720b */ /* 0x000fc40003f8c000 */
[----:B------:R-:W-:Y:S02]  /*1a30*/  FSETP.GTU.AND P3, PT, R7, RZ, PT ;  /* 0x000000ff0700720b */ /* 0x000fe40003f6c000 */
[----:B------:R-:W-:Y:S02]  /*1a40*/  SEL R45, RZ, 0x1, P4 ;  /* 0x00000001ff2d7807 */ /* 0x000fe40002000000 */
[----:B------:R-:W-:Y:S02]  /*1a50*/  FSETP.GTU.AND P4, PT, R5, RZ, PT ;  /* 0x000000ff0500720b */ /* 0x000fe40003f8c000 */
[----:B0-----:R-:W-:Y:S02]  /*1a60*/  SEL R43, RZ, 0x1, P6 ;  /* 0x00000001ff2b7807 */ /* 0x001fe40003000000 */
[----:B------:R-:W-:Y:S02]  /*1a70*/  FSETP.GTU.AND P5, PT, R13, RZ, PT ;  /* 0x000000ff0d00720b */ /* 0x000fe40003fac000 */
[----:B------:R-:W-:-:S02]  /*1a80*/  FSETP.GTU.AND P6, PT, R15, RZ, PT ;  /* 0x000000ff0f00720b */ /* 0x000fc40003fcc000 */
[----:B------:R-:W-:Y:S02]  /*1a90*/  FSETP.GTU.AND P2, PT, R19, RZ, PT ;  /* 0x000000ff1300720b */ /* 0x000fe40003f4c000 */
[----:B------:R-:W-:Y:S02]  /*1aa0*/  SEL R22, RZ, 0x1, P1 ;  /* 0x00000001ff167807 */ /* 0x000fe40000800000 */
[----:B------:R-:W-:Y:S02]  /*1ab0*/  FSETP.GTU.AND P1, PT, R3, RZ, PT ;  /* 0x000000ff0300720b */ /* 0x000fe40003f2c000 */
[----:B------:R-:W-:Y:S01]  /*1ac0*/  LOP3.LUT R28, R44, 0x8, RZ, 0xfc, !PT ;  /* 0x000000082c1c7812 */ /* 0x000fe200078efcff */
[----:B-1----:R-:W0:Y:S01]  /*1ad0*/  LDC.64 R2, c[0x0][0x238] ;  /* 0x00008e00ff027b82 */ /* 0x002e220000000a00 */
[----:B------:R-:W-:Y:S04]  /*1ae0*/  LDS R4, [R20] ;  /* 0x0000000014047984 */ /* 0x000fe80000000800 */
[----:B------:R-:W-:Y:S04]  /*1af0*/  LDS R5, [R20+0x4] ;  /* 0x0000040014057984 */ /* 0x000fe80000000800 */
[----:B------:R-:W-:Y:S04]  /*1b00*/  LDS R6, [R20+0x8] ;  /* 0x0000080014067984 */ /* 0x000fe80000000800 */
[----:B------:R-:W1:Y:S04]  /*1b10*/  LDS R7, [R20+0xc] ;  /* 0x00000c0014077984 */ /* 0x000e680000000800 */
[----:B------:R-:W-:Y:S04]  /*1b20*/  LDS R12, [R11+0x1000] ;  /* 0x001000000b0c7984 */ /* 0x000fe80000000800 */
[----:B------:R-:W-:Y:S04]  /*1b30*/  LDS R13, [R11+0x1004] ;  /* 0x001004000b0d7984 */ /* 0x000fe80000000800 */
[----:B------:R-:W-:Y:S04]  /*1b40*/  LDS R14, [R11+0x1008] ;  /* 0x001008000b0e7984 */ /* 0x000fe80000000800 */
[----:B------:R2:W3:Y:S04]  /*1b50*/  LDS R15, [R11+0x100c] ;  /* 0x00100c000b0f7984 */ /* 0x0004e80000000800 */
[----:B------:R-:W-:Y:S04]  /*1b60*/  LDS R16, [R10+0x2000] ;  /* 0x002000000a107984 */ /* 0x000fe80000000800 */
[----:B------:R-:W-:Y:S04]  /*1b70*/  LDS R17, [R10+0x2004] ;  /* 0x002004000a117984 */ /* 0x000fe80000000800 */
[----:B------:R-:W-:Y:S04]  /*1b80*/  LDS R18, [R10+0x2008] ;  /* 0x002008000a127984 */ /* 0x000fe80000000800 */
[----:B------:R4:W5:Y:S01]  /*1b90*/  LDS R19, [R10+0x200c] ;  /* 0x00200c000a137984 */ /* 0x0009620000000800 */
[----:B------:R-:W-:-:S03]  /*1ba0*/  SEL R0, RZ, 0x1, P1 ;  /* 0x00000001ff007807 */ /* 0x000fc60000800000 */
[----:B------:R-:W-:Y:S04]  /*1bb0*/  LDS R24, [R9+0x3000] ;  /* 0x0030000009187984 */ /* 0x000fe80000000800 */
[----:B------:R-:W-:Y:S04]  /*1bc0*/  LDS R25, [R9+0x3004] ;  /* 0x0030040009197984 */ /* 0x000fe80000000800 */
[----:B------:R-:W-:Y:S04]  /*1bd0*/  LDS R26, [R9+0x3008] ;  /* 0x00300800091a7984 */ /* 0x000fe80000000800 */
[----:B------:R0:W1:Y:S01]  /*1be0*/  LDS R27, [R9+0x300c] ;  /* 0x00300c00091b7984 */ /* 0x0000620000000800 */
[----:B------:R-:W-:-:S02]  /*1bf0*/  ISETP.GE.AND P1, PT, R21, 0x100, PT ;  /* 0x000001001500780c */ /* 0x000fc40003f26270 */
[C---:B------:R-:W-:Y:S02]  /*1c00*/  LOP3.LUT R32, R44.reuse, 0x4, RZ, 0xfc, !PT ;  /* 0x000000042c207812 */ /* 0x040fe400078efcff */
[----:B------:R-:W-:Y:S01]  /*1c10*/  LOP3.LUT R30, R44, 0xc, RZ, 0xfc, !PT ;  /* 0x0000000c2c1e7812 */ /* 0x000fe200078efcff */
[--C-:B--2---:R-:W-:Y:S01]  /*1c20*/  IMAD R11, R28, 0x100, R21.reuse ;  /* 0x000001001c0b7824 */ /* 0x104fe200078e0215 */
[----:B------:R-:W-:Y:S01]  /*1c30*/  SEL R20, RZ, 0x1, P3 ;  /* 0x00000001ff147807 */ /* 0x000fe20001800000 */
[--C-:B------:R-:W-:Y:S01]  /*1c40*/  IMAD R37, R44, 0x100, R21.reuse ;  /* 0x000001002c257824 */ /* 0x100fe200078e0215 */
[----:B------:R-:W-:Y:S01]  /*1c50*/  ISETP.LT.AND P3, PT, R28, 0x200, !P1 ;  /* 0x000002001c00780c */ /* 0x000fe20004f61270 */
[--C-:B----4-:R-:W-:Y:S01]  /*1c60*/  IMAD R10, R32, 0x100, R21.reuse ;  /* 0x00000100200a7824 */ /* 0x110fe200078e0215 */
[----:B------:R-:W-:Y:S01]  /*1c70*/  SEL R28, RZ, 0x1, P2 ;  /* 0x00000001ff1c7807 */ /* 0x000fe20001000000 */
[C---:B------:R-:W-:Y:S01]  /*1c80*/  IMAD R21, R30.reuse, 0x100, R21 ;  /* 0x000001001e157824 */ /* 0x040fe200078e0215 */
[----:B------:R-:W-:-:S02]  /*1c90*/  ISETP.LT.AND P2, PT, R30, 0x200, !P1 ;  /* 0x000002001e00780c */ /* 0x000fc40004f41270 */
[----:B------:R-:W-:Y:S02]  /*1ca0*/  SEL R30, RZ, 0x1, P6 ;  /* 0x00000001ff1e7807 */ /* 0x000fe40003000000 */
[----:B------:R-:W-:Y:S02]  /*1cb0*/  FSETP.GTU.AND P6, PT, R31, RZ, PT ;  /* 0x000000ff1f00720b */ /* 0x000fe40003fcc000 */
[----:B0-----:R-:W-:Y:S02]  /*1cc0*/  SEL R9, RZ, 0x1, P5 ;  /* 0x00000001ff097807 */ /* 0x001fe40002800000 */
[----:B------:R-:W-:Y:S02]  /*1cd0*/  FSETP.GTU.AND P5, PT, R23, RZ, PT ;  /* 0x000000ff1700720b */ /* 0x000fe40003fac000 */
[----:B------:R-:W-:Y:S02]  /*1ce0*/  SEL R41, RZ, 0x1, P4 ;  /* 0x00000001ff297807 */ /* 0x000fe40002000000 */
[----:B------:R-:W-:-:S02]  /*1cf0*/  ISETP.LT.AND P4, PT, R44, 0x200, !P1 ;  /* 0x000002002c00780c */ /* 0x000fc40004f81270 */
[----:B------:R-:W-:Y:S02]  /*1d00*/  SEL R31, RZ, 0x1, P6 ;  /* 0x00000001ff1f7807 */ /* 0x000fe40003000000 */
[----:B------:R-:W-:Y:S02]  /*1d10*/  ISETP.LT.AND P1, PT, R32, 0x200, !P1 ;  /* 0x000002002000780c */ /* 0x000fe40004f21270 */
[----:B------:R-:W-:Y:S02]  /*1d20*/  FSETP.GTU.AND P6, PT, R35, RZ, PT ;  /* 0x000000ff2300720b */ /* 0x000fe40003fcc000 */
[----:B------:R-:W-:Y:S02]  /*1d30*/  SEL R32, RZ, 0x1, P5 ;  /* 0x00000001ff207807 */ /* 0x000fe40002800000 */
[----:B------:R-:W-:Y:S02]  /*1d40*/  FSETP.GTU.AND P5, PT, R39, RZ, PT ;  /* 0x000000ff2700720b */ /* 0x000fe40003fac000 */
[----:B------:R-:W-:-:S02]  /*1d50*/  PRMT R43, R43, 0x3340, R8 ;  /* 0x000033402b2b7816 */ /* 0x000fc40000000008 */
[----:B------:R-:W-:Y:S02]  /*1d60*/  SEL R8, RZ, 0x1, P6 ;  /* 0x00000001ff087807 */ /* 0x000fe40003000000 */
[----:B------:R-:W-:Y:S02]  /*1d70*/  FSETP.GTU.AND P6, PT, R29, RZ, PT ;  /* 0x000000ff1d00720b */ /* 0x000fe40003fcc000 */
[----:B------:R-:W-:Y:S02]  /*1d80*/  SEL R29, RZ, 0x1, P5 ;  /* 0x00000001ff1d7807 */ /* 0x000fe40002800000 */
[----:B------:R-:W-:Y:S02]  /*1d90*/  FSETP.GTU.AND P5, PT, R33, RZ, PT ;  /* 0x000000ff2100720b */ /* 0x000fe40003fac000 */
[----:B------:R-:W-:Y:S02]  /*1da0*/  PRMT R23, R28, 0x3340, R20 ;  /* 0x000033401c177816 */ /* 0x000fe40000000014 */
[----:B------:R-:W-:-:S02]  /*1db0*/  SEL R28, RZ, 0x1, P6 ;  /* 0x00000001ff1c7807 */ /* 0x000fc40003000000 */
[----:B------:R-:W-:Y:S02]  /*1dc0*/  SEL R33, RZ, 0x1, P5 ;  /* 0x00000001ff217807 */ /* 0x000fe40002800000 */
[----:B------:R-:W-:Y:S02]  /*1dd0*/  PRMT R30, R9, 0x3340, R30 ;  /* 0x00003340091e7816 */ /* 0x000fe4000000001e */
[----:B------:R-:W-:Y:S01]  /*1de0*/  PRMT R20, R29, 0x3340, R8 ;  /* 0x000033401d147816 */ /* 0x000fe20000000008 */
[----:B------:R-:W-:Y:S01]  /*1df0*/  IMAD.WIDE R8, R37, 0x4, R2 ;  /* 0x0000000425087825 */ /* 0x000fe200078e0202 */
[----:B------:R-:W-:-:S03]  /*1e00*/  PRMT R35, R33, 0x3340, R28 ;  /* 0x0000334021237816 */ /* 0x000fc6000000001c */
[----:B------:R-:W-:Y:S01]  /*1e10*/  IMAD.WIDE R28, R10, 0x4, R2 ;  /* 0x000000040a1c7825 */ /* 0x000fe200078e0202 */
[----:B------:R-:W-:Y:S01]  /*1e20*/  PRMT R31, R32, 0x3340, R31 ;  /* 0x00003340201f7816 */ /* 0x000fe2000000001f */
[----:B-1----:R0:W-:Y:S02]  /*1e30*/  @P4 STG.E.128 desc[UR6][R8.64], R4 ;  /* 0x0000000408004986 */ /* 0x0021e4000c101d06 */
[----:B------:R-:W-:Y:S01]  /*1e40*/  IMAD.WIDE R10, R11, 0x4, R2 ;  /* 0x000000040b0a7825 */ /* 0x000fe200078e0202 */
[----:B------:R-:W-:-:S03]  /*1e50*/  IADD3 R32, P4, R36, UR4, RZ ;  /* 0x0000000424207c10 */ /* 0x000fc6000ff9e0ff */
[----:B------:R-:W-:Y:S01]  /*1e60*/  IMAD.WIDE R2, R21, 0x4, R2 ;  /* 0x0000000415027825 */ /* 0x000fe200078e0202 */
[----:B---3--:R0:W-:Y:S01]  /*1e70*/  @P1 STG.E.128 desc[UR6][R28.64], R12 ;  /* 0x0000000c1c001986 */ /* 0x0081e2000c101d06 */
[----:B------:R-:W-:Y:S02]  /*1e80*/  PRMT R22, R22, 0x3340, R45 ;  /* 0x0000334016167816 */ /* 0x000fe4000000002d */
[----:B------:R-:W-:Y:S01]  /*1e90*/  PRMT R0, R41, 0x3340, R0 ;  /* 0x0000334029007816 */ /* 0x000fe20000000000 */
[----:B-----5:R0:W-:Y:S01]  /*1ea0*/  @P3 STG.E.128 desc[UR6][R10.64], R16 ;  /* 0x000000100a003986 */ /* 0x0201e2000c101d06 */
[----:B------:R-:W-:-:S03]  /*1eb0*/  LEA.HI.X.SX32 R33, R36, UR5, 0x1, P4 ;  /* 0x0000000524217c11 */ /* 0x000fc6000a0f0eff */
[----:B------:R0:W-:Y:S01]  /*1ec0*/  @P2 STG.E.128 desc[UR6][R2.64], R24 ;  /* 0x0000001802002986 */ /* 0x0001e2000c101d06 */
[----:B------:R-:W-:Y:S02]  /*1ed0*/  PRMT R36, R43, 0x5410, R22 ;  /* 0x000054102b247816 */ /* 0x000fe40000000016 */
[----:B------:R-:W-:Y:S02]  /*1ee0*/  PRMT R37, R23, 0x5410, R0 ;  /* 0x0000541017257816 */ /* 0x000fe40000000000 */
[----:B------:R-:W-:Y:S02]  /*1ef0*/  PRMT R38, R31, 0x5410, R30 ;  /* 0x000054101f267816 */ /* 0x000fe4000000001e */
[----:B------:R-:W-:Y:S01]  /*1f00*/  PRMT R39, R35, 0x5410, R20 ;  /* 0x0000541023277816 */ /* 0x000fe20000000014 */
[----:B0-----:R-:W-:Y:S06]  /*1f10*/  @!P0 EXIT ;  /* 0x000000000000894d */ /* 0x001fec0003800000 */
[----:B------:R-:W-:Y:S01]  /*1f20*/  STG.E.128 desc[UR6][R32.64], R36 ;  /* 0x0000002420007986 */ /* 0x000fe2000c101d06 */
[----:B------:R-:W-:Y:S05]  /*1f30*/  EXIT ;  /* 0x000000000000794d */ /* 0x000fea0003800000 */
.L_x_0:
[----:B------:R-:W-:-:S00]  /*1f40*/  BRA `(.L_x_0) ;  /* 0xfffffffc00fc7947 */ /* 0x000fc0000383ffff */
[----:B------:R-:W-:-:S00]  /*1f50*/  NOP ;  /* 0x0000000000007918 */ /* 0x000fc00000000000 */
        /* <DEDUP_REMOVED lines=10> */
.L_x_1:


//--------------------- .nv.global.init           --------------------------
	.section	.nv.global.init,"aw",@progbits
.nv.global.init:
	.type		_$_str,@object
	.size		_$_str,(_$_str_$_2 - _$_str)
_$_str:
        /*0000*/ 	.byte	0x5f, 0x5f, 0x43, 0x55, 0x44, 0x41, 0x5f, 0x46, 0x54, 0x5a, 0x00
	.type		_$_str_$_2,@object
	.size		_$_str_$_2,(.L_1 - _$_str_$_2)
_$_str_$_2:
        /*000b*/ 	.byte	0x5f, 0x5f, 0x43, 0x55, 0x44, 0x41, 0x5f, 0x50, 0x52, 0x45, 0x43, 0x5f, 0x53, 0x51, 0x52, 0x54
        /*001b*/ 	.byte	0x00
.L_1:


//--------------------- .nv.shared.triton_poi_fused__native_batch_norm_legit_no_training_relu_threshold_backward_12 --------------------------
	.section	.nv.shared.triton_poi_fused__native_batch_norm_legit_no_training_relu_threshold_backward_12,"aw",@nobits
	.sectionflags	@""
	.align	16
	.zero		1024


//--------------------- .nv.constant0.triton_poi_fused__native_batch_norm_legit_no_training_relu_threshold_backward_12 --------------------------
	.section	.nv.constant0.triton_poi_fused__native_batch_norm_legit_no_training_relu_threshold_backward_12,"a",@progbits
	.sectionflags	@""
	.align	4
.nv.constant0.triton_poi_fused__native_batch_norm_legit_no_training_relu_threshold_backward_12:
	.zero		592
